def gluon_wgmma(
    a_ptr,
    b_ptr,
    c_ptr,
    M,
    N,
    K,
    stride_am,
    stride_bk,
    stride_cm,
    BLOCK_M: gl.constexpr,
    BLOCK_N: gl.constexpr,
    BLOCK_K: gl.constexpr,
    DTYPE: gl.constexpr,
    A_LAYOUT: gl.constexpr,
    B_LAYOUT: gl.constexpr,
    C_LAYOUT: gl.constexpr,
    B_SHAPE: gl.constexpr,
    TRANS_B: gl.constexpr,
    NUM_BUFFERS: gl.constexpr,
    NUM_WARPS: gl.constexpr,
):
    a_desc = tma.make_tensor_descriptor(
        a_ptr, [M, K], [stride_am, 1], [BLOCK_M, BLOCK_K], A_LAYOUT
    )
    b_desc = tma.make_tensor_descriptor(
        b_ptr,
        [N, K] if TRANS_B else [K, N],
        [stride_bk, 1],
        B_SHAPE,
        B_LAYOUT,
    )
    c_desc = tma.make_tensor_descriptor(
        c_ptr, [M, N], [stride_cm, 1], [BLOCK_M, BLOCK_N], C_LAYOUT
    )

    a_bufs = gl.allocate_shared_memory(
        DTYPE, [NUM_BUFFERS, BLOCK_M, BLOCK_K], A_LAYOUT
    )
    b_bufs = gl.allocate_shared_memory(DTYPE, [NUM_BUFFERS] + B_SHAPE, B_LAYOUT)

    pid_m = gl.program_id(0)
    pid_n = gl.program_id(1)
    off_m = pid_m * BLOCK_M
    off_n = pid_n * BLOCK_N

    mma_layout: gl.constexpr = pick_wgmma_layout(DTYPE, BLOCK_M, BLOCK_N, NUM_WARPS)
    acc = warpgroup_mma_init(
        gl.zeros((BLOCK_M, BLOCK_N), dtype=gl.float32, layout=mma_layout)
    )

    bars = gl.allocate_shared_memory(
        gl.int64, [NUM_BUFFERS, 1], mbarrier.MBarrierLayout()
    )
    for i in gl.static_range(NUM_BUFFERS):
        mbarrier.init(bars.index(i), count=1)
    idx = 0
    phase = 0

    for k in range(0, K, BLOCK_K):
        a = a_bufs.index(idx)
        b = b_bufs.index(idx)
        bar = bars.index(idx)
        mbarrier.expect(bar, a_desc.block_type.nbytes + b_desc.block_type.nbytes)
        tma.async_copy_global_to_shared(a_desc, [off_m, k], bar, a)
        tma.async_copy_global_to_shared(
            b_desc, [off_n, k] if TRANS_B else [k, off_n], bar, b
        )
        mbarrier.wait(bar, phase=phase)

        if TRANS_B:
            b = b.permute((1, 0))
        acc = warpgroup_mma_wait(num_outstanding=0, deps=(acc,))
        acc = warpgroup_mma(a, b, acc, is_async=True)

        idx += 1
        if idx == NUM_BUFFERS:
            idx = 0
            phase ^= 1

    acc = warpgroup_mma_wait(num_outstanding=0, deps=(acc,))
    for i in gl.static_range(NUM_BUFFERS):
        mbarrier.invalidate(bars.index(i))

    c_smem = gl.allocate_shared_memory(DTYPE, [BLOCK_M, BLOCK_N], C_LAYOUT)
    c_smem.store(acc.to(DTYPE))
    fence_async_shared()
    tma.async_copy_shared_to_global(c_desc, [off_m, off_n], c_smem)
    tma.store_wait(pendings=0)

# config = {"BLOCK_K": 32, "BLOCK_M": 64, "BLOCK_N": 128, "arch": "sm_90", "dtype": "fp8e4m3", "num_buffers": 4, "num_warps": 8, "trans_b": 1}
# arch = sm_90


// ===== COMPILED SASS (sm_90a) =====

	.target	sm_90a

	.elftype	@"ET_EXEC"


//--------------------- .note.nv.tkinfo           --------------------------
	.section	.note.nv.tkinfo,"",@"SHT_NOTE"
	.sectionflags	@"SHF_NOTE_NV_TKINFO"
	.tkinfo
        /*0018*/ 	.word	0x00000002
        /*0030*/ 	.string	""
        /*0030*/ 	.string	"ptxas"
        /*0030*/ 	.string	"Cuda compilation tools, release 13.0, V13.0.88"
        /*0030*/ 	.string	"Build cuda_13.0.r13.0/compiler.36424714_0"
        /*0030*/ 	.string	"-v  -suppress-debug-info  -lineinfo  -arch sm_90a "



//--------------------- .note.nv.cuinfo           --------------------------
	.section	.note.nv.cuinfo,"",@"SHT_NOTE"
	.sectionflags	@"SHF_NOTE_NV_CUINFO"
        /*0018*/ 	.short	0x0002
        /*001a*/ 	.short	0x005a
        /*001c*/ 	.short	0x0082
	.zero		2


//--------------------- .nv.info                  --------------------------
	.section	.nv.info,"",@"SHT_CUDA_INFO"
	.align	4


	//----- nvinfo : EIATTR_REGCOUNT
	.align		4
        /*0000*/ 	.byte	0x04, 0x2f
        /*0002*/ 	.short	(.L_1 - .L_0)
	.align		4
.L_0:
        /*0004*/ 	.word	index@(gluon_wgmma)
        /*0008*/ 	.word	0x0000003a


	//----- nvinfo : EIATTR_FRAME_SIZE
	.align		4
.L_1:
        /*000c*/ 	.byte	0x04, 0x11
        /*000e*/ 	.short	(.L_3 - .L_2)
	.align		4
.L_2:
        /*0010*/ 	.word	index@(gluon_wgmma)
        /*0014*/ 	.word	0x00000000


	//----- nvinfo : EIATTR_MIN_STACK_SIZE
	.align		4
.L_3:
        /*0018*/ 	.byte	0x04, 0x12
        /*001a*/ 	.short	(.L_5 - .L_4)
	.align		4
.L_4:
        /*001c*/ 	.word	index@(gluon_wgmma)
        /*0020*/ 	.word	0x00000000
.L_5:


//--------------------- .nv.compat                --------------------------
	.section	.nv.compat,"",@"SHT_CUDA_COMPAT_INFO"
	.align	4
        /*0000*/ 	.byte	0x02, 0x09, 0x01, 0x00, 0x02, 0x02, 0x04, 0x00, 0x02, 0x05, 0x05, 0x00, 0x03, 0x07, 0x01, 0x01
        /*0010*/ 	.byte	0x02, 0x03, 0x03, 0x00, 0x02, 0x06, 0x01, 0x00, 0x04, 0x0b, 0x08, 0x00, 0x00, 0x00, 0x00, 0x00
        /*0020*/ 	.byte	0x00, 0x00, 0x00, 0x00


//--------------------- .nv.info.gluon_wgmma      --------------------------
	.section	.nv.info.gluon_wgmma,"",@"SHT_CUDA_INFO"
	.sectionflags	@""
	.align	4


	//----- nvinfo : EIATTR_CUDA_API_VERSION
	.align		4
        /*0000*/ 	.byte	0x04, 0x37
        /*0002*/ 	.short	(.L_7 - .L_6)
.L_6:
        /*0004*/ 	.word	0x00000082


	//----- nvinfo : EIATTR_KPARAM_INFO
	.align		4
.L_7:
        /*0008*/ 	.byte	0x04, 0x17
        /*000a*/ 	.short	(.L_9 - .L_8)
.L_8:
        /*000c*/ 	.word	0x00000000
        /*0010*/ 	.short	0x000a
        /*0012*/ 	.short	0x0048
        /*0014*/ 	.byte	0x00, 0xf4, 0x21, 0x00


	//----- nvinfo : EIATTR_KPARAM_INFO
	.align		4
.L_9:
        /*0018*/ 	.byte	0x04, 0x17
        /*001a*/ 	.short	(.L_11 - .L_10)
.L_10:
        /*001c*/ 	.word	0x00000000
        /*0020*/ 	.short	0x0009
        /*0022*/ 	.short	0x0040
        /*0024*/ 	.byte	0x00, 0xf4, 0x21, 0x00


	//----- nvinfo : EIATTR_KPARAM_INFO
	.align		4
.L_11:
        /*0028*/ 	.byte	0x04, 0x17
        /*002a*/ 	.short	(.L_13 - .L_12)
.L_12:
        /*002c*/ 	.word	0x00000000
        /*0030*/ 	.short	0x0008
        /*0032*/ 	.short	0x0038
        /*0034*/ 	.byte	0x00, 0xf0, 0x21, 0x00


	//----- nvinfo : EIATTR_KPARAM_INFO
	.align		4
.L_13:
        /*0038*/ 	.byte	0x04, 0x17
        /*003a*/ 	.short	(.L_15 - .L_14)
.L_14:
        /*003c*/ 	.word	0x00000000
        /*0040*/ 	.short	0x0007
        /*0042*/ 	.short	0x0030
        /*0044*/ 	.byte	0x00, 0xf0, 0x21, 0x00


	//----- nvinfo : EIATTR_KPARAM_INFO
	.align		4
.L_15:
        /*0048*/ 	.byte	0x04, 0x17
        /*004a*/ 	.short	(.L_17 - .L_16)
.L_16:
        /*004c*/ 	.word	0x00000000
        /*0050*/ 	.short	0x0006
        /*0052*/ 	.short	0x0028
        /*0054*/ 	.byte	0x00, 0xf0, 0x21, 0x00


	//----- nvinfo : EIATTR_KPARAM_INFO
	.align		4
.L_17:
        /*0058*/ 	.byte	0x04, 0x17
        /*005a*/ 	.short	(.L_19 - .L_18)
.L_18:
        /*005c*/ 	.word	0x00000000
        /*0060*/ 	.short	0x0005
        /*0062*/ 	.short	0x0020
        /*0064*/ 	.byte	0x00, 0xf0, 0x11, 0x00


	//----- nvinfo : EIATTR_KPARAM_INFO
	.align		4
.L_19:
        /*0068*/ 	.byte	0x04, 0x17
        /*006a*/ 	.short	(.L_21 - .L_20)
.L_20:
        /*006c*/ 	.word	0x00000000
        /*0070*/ 	.short	0x0004
        /*0072*/ 	.short	0x001c
        /*0074*/ 	.byte	0x00, 0xf0, 0x11, 0x00


	//----- nvinfo : EIATTR_KPARAM_INFO
	.align		4
.L_21:
        /*0078*/ 	.byte	0x04, 0x17
        /*007a*/ 	.short	(.L_23 - .L_22)
.L_22:
        /*007c*/ 	.word	0x00000000
        /*0080*/ 	.short	0x0003
        /*0082*/ 	.short	0x0018
        /*0084*/ 	.byte	0x00, 0xf0, 0x11, 0x00


	//----- nvinfo : EIATTR_KPARAM_INFO
	.align		4
.L_23:
        /*0088*/ 	.byte	0x04, 0x17
        /*008a*/ 	.short	(.L_25 - .L_24)
.L_24:
        /*008c*/ 	.word	0x00000000
        /*0090*/ 	.short	0x0002
        /*0092*/ 	.short	0x0010
        /*0094*/ 	.byte	0x00, 0xf4, 0x21, 0x00


	//----- nvinfo : EIATTR_KPARAM_INFO
	.align		4
.L_25:
        /*0098*/ 	.byte	0x04, 0x17
        /*009a*/ 	.short	(.L_27 - .L_26)
.L_26:
        /*009c*/ 	.word	0x00000000
        /*00a0*/ 	.short	0x0001
        /*00a2*/ 	.short	0x0008
        /*00a4*/ 	.byte	0x00, 0xf4, 0x21, 0x00


	//----- nvinfo : EIATTR_KPARAM_INFO
	.align		4
.L_27:
        /*00a8*/ 	.byte	0x04, 0x17
        /*00aa*/ 	.short	(.L_29 - .L_28)
.L_28:
        /*00ac*/ 	.word	0x00000000
        /*00b0*/ 	.short	0x0000
        /*00b2*/ 	.short	0x0000
        /*00b4*/ 	.byte	0x00, 0xf4, 0x21, 0x00


	//----- nvinfo : EIATTR_SPARSE_MMA_MASK
	.align		4
.L_29:
        /*00b8*/ 	.byte	0x03, 0x50
        /*00ba*/ 	.short	0x0000


	//----- nvinfo : EIATTR_MAXREG_COUNT
	.align		4
        /*00bc*/ 	.byte	0x03, 0x1b
        /*00be*/ 	.short	0x00ff


	//----- nvinfo : EIATTR_NUM_BARRIERS
	.align		4
        /*00c0*/ 	.byte	0x02, 0x4c
        /*00c2*/ 	.byte	0x01
	.zero		1


	//----- nvinfo : EIATTR_MERCURY_ISA_VERSION
	.align		4
        /*00c4*/ 	.byte	0x03, 0x5f
        /*00c6*/ 	.short	0x0101


	//----- nvinfo : EIATTR_INT_WARP_WIDE_INSTR_OFFSETS
	.align		4
        /*00c8*/ 	.byte	0x04, 0x31
        /*00ca*/ 	.short	(.L_31 - .L_30)


	//   ....[0]....
.L_30:
        /*00cc*/ 	.word	0x000012b0


	//   ....[1]....
        /*00d0*/ 	.word	0x000012d0


	//   ....[2]....
        /*00d4*/ 	.word	0x000012e0


	//   ....[3]....
        /*00d8*/ 	.word	0x000012f0


	//   ....[4]....
        /*00dc*/ 	.word	0x00001400


	//   ....[5]....
        /*00e0*/ 	.word	0x000016d0


	//   ....[6]....
        /*00e4*/ 	.word	0x000016e0


	//   ....[7]....
        /*00e8*/ 	.word	0x00001750


	//   ....[8]....
        /*00ec*/ 	.word	0x00001760


	//   ....[9]....
        /*00f0*/ 	.word	0x00001b70


	//   ....[10]....
        /*00f4*/ 	.word	0x00001b90


	//----- nvinfo : EIATTR_COOP_GROUP_MASK_REGIDS
	.align		4
.L_31:
        /*00f8*/ 	.byte	0x04, 0x29
        /*00fa*/ 	.short	(.L_33 - .L_32)


	//   ....[0]....
.L_32:
        /*00fc*/ 	.word	0xffffffff


	//   ....[1]....
        /*0100*/ 	.word	0xffffffff


	//   ....[2]....
        /*0104*/ 	.word	0xffffffff


	//----- nvinfo : EIATTR_COOP_GROUP_INSTR_OFFSETS
	.align		4
.L_33:
        /*0108*/ 	.byte	0x04, 0x28
        /*010a*/ 	.short	(.L_35 - .L_34)


	//   ....[0]....
.L_34:
        /*010c*/ 	.word	0x00000140


	//   ....[1]....
        /*0110*/ 	.word	0x000006e0


	//   ....[2]....
        /*0114*/ 	.word	0x00000cb0


	//----- nvinfo : EIATTR_MBARRIER_INSTR_OFFSETS
	.align		4
.L_35:
        /*0118*/ 	.byte	0x04, 0x39
        /*011a*/ 	.short	(.L_37 - .L_36)


	//   ....[0]....
.L_36:
        /*011c*/ 	.word	0x00001450
        /*0120*/ 	.word	0x000000ff
        /*0124*/ 	.word	0x00006000
        /*0128*/ 	.short	0x0100
        /*012a*/ 	.byte	0x08
	.zero		1


	//   ....[1]....
        /*012c*/ 	.word	0x00001470
        /*0130*/ 	.word	0x000000ff
        /*0134*/ 	.word	0x00006008
        /*0138*/ 	.short	0x0100
        /*013a*/ 	.byte	0x08
	.zero		1


	//   ....[2]....
        /*013c*/ 	.word	0x000014a0
        /*0140*/ 	.word	0x000000ff
        /*0144*/ 	.word	0x00006010
        /*0148*/ 	.short	0x0100
        /*014a*/ 	.byte	0x08
	.zero		1


	//   ....[3]....
        /*014c*/ 	.word	0x000014c0
        /*0150*/ 	.word	0x000000ff
        /*0154*/ 	.word	0x00006018
        /*0158*/ 	.short	0x0100
        /*015a*/ 	.byte	0x08
	.zero		1


	//   ....[4]....
        /*015c*/ 	.word	0x00001810
        /*0160*/ 	.word	0x000000ff
        /*0164*/ 	.word	0x00006000
        /*0168*/ 	.short	0x010a
        /*016a*/ 	.byte	0x09
	.zero		1


	//   ....[5]....
        /*016c*/ 	.word	0x00001ac0
        /*0170*/ 	.word	0x000000ff
        /*0174*/ 	.word	0x00006000
        /*0178*/ 	.short	0x0108
        /*017a*/ 	.byte	0x08
	.zero		1


	//   ....[6]....
        /*017c*/ 	.word	0x00001bc0
        /*0180*/ 	.word	0x000000ff
        /*0184*/ 	.word	0x00006008
        /*0188*/ 	.short	0x0108
        /*018a*/ 	.byte	0x08
	.zero		1


	//   ....[7]....
        /*018c*/ 	.word	0x00001c20
        /*0190*/ 	.word	0x000000ff
        /*0194*/ 	.word	0x00006010
        /*0198*/ 	.short	0x0108
        /*019a*/ 	.byte	0x08
	.zero		1


	//   ....[8]....
        /*019c*/ 	.word	0x00001c40
        /*01a0*/ 	.word	0x000000ff
        /*01a4*/ 	.word	0x00006018
        /*01a8*/ 	.short	0x0108
        /*01aa*/ 	.byte	0x08
	.zero		1


	//   ....[9]....
        /*01ac*/ 	.word	0x00001dd0
        /*01b0*/ 	.word	0x000000ff
        /*01b4*/ 	.word	0x00006000
        /*01b8*/ 	.short	0x010a
        /*01ba*/ 	.byte	0x09
	.zero		1


	//----- nvinfo : EIATTR_NUM_MBARRIERS
	.align		4
.L_37:
        /*01bc*/ 	.byte	0x03, 0x38
        /*01be*/ 	.short	0x0004


	//----- nvinfo : EIATTR_EXIT_INSTR_OFFSETS
	.align		4
        /*01c0*/ 	.byte	0x04, 0x1c
        /*01c2*/ 	.short	(.L_39 - .L_38)


	//   ....[0]....
.L_38:
        /*01c4*/ 	.word	0x00001dc0


	//----- nvinfo : EIATTR_REQNTID
	.align		4
.L_39:
        /*01c8*/ 	.byte	0x04, 0x10
        /*01ca*/ 	.short	(.L_41 - .L_40)
.L_40:
        /*01cc*/ 	.word	0x00000100
        /*01d0*/ 	.word	0x00000001
        /*01d4*/ 	.word	0x00000001


	//----- nvinfo : EIATTR_CRS_STACK_SIZE
	.align		4
.L_41:
        /*01d8*/ 	.byte	0x04, 0x1e
        /*01da*/ 	.short	(.L_43 - .L_42)
.L_42:
        /*01dc*/ 	.word	0x00000000


	//----- nvinfo : EIATTR_CBANK_PARAM_SIZE
	.align		4
.L_43:
        /*01e0*/ 	.byte	0x03, 0x19
        /*01e2*/ 	.short	0x0050


	//----- nvinfo : EIATTR_PARAM_CBANK
	.align		4
        /*01e4*/ 	.byte	0x04, 0x0a
        /*01e6*/ 	.short	(.L_45 - .L_44)
	.align		4
.L_44:
        /*01e8*/ 	.word	index@(.nv.constant0.gluon_wgmma)
        /*01ec*/ 	.short	0x0210
        /*01ee*/ 	.short	0x0050


	//----- nvinfo : EIATTR_SW_WAR
	.align		4
.L_45:
        /*01f0*/ 	.byte	0x04, 0x36
        /*01f2*/ 	.short	(.L_47 - .L_46)
.L_46:
        /*01f4*/ 	.word	0x00000008
.L_47:


//--------------------- .nv.callgraph             --------------------------
	.section	.nv.callgraph,"",@"SHT_CUDA_CALLGRAPH"
	.align	4
	.sectionentsize	8
	.align		4
        /*0000*/ 	.word	0x00000000
	.align		4
        /*0004*/ 	.word	0xffffffff
	.align		4
        /*0008*/ 	.word	0x00000000
	.align		4
        /*000c*/ 	.word	0xfffffffe
	.align		4
        /*0010*/ 	.word	0x00000000
	.align		4
        /*0014*/ 	.word	0xfffffffd
	.align		4
        /*0018*/ 	.word	0x00000000
	.align		4
        /*001c*/ 	.word	0xfffffffc


//--------------------- .text.gluon_wgmma         --------------------------
	.section	.text.gluon_wgmma,"ax",@progbits
	.align	128
        .global         gluon_wgmma
        .type           gluon_wgmma,@function
        .size           gluon_wgmma,(.L_x_53 - gluon_wgmma)
        .other          gluon_wgmma,@"STO_CUDA_ENTRY STV_DEFAULT"
gluon_wgmma:
.text.gluon_wgmma:
[----:B------:R-:W-:Y:S01]  /*0000*/  LDC R1, c[0x0][0x28] ;  /* 0x00000a00ff017b82 */ /* 0x000fe20000000800 */
[----:B------:R-:W1:Y:S07]  /*0010*/  S2R R0, SR_TID.X ;  /* 0x0000000000007919 */ /* 0x000e6e0000002100 */
[----:B------:R-:W2:Y:S01]  /*0020*/  S2UR UR4, SR_CgaCtaId ;  /* 0x00000000000479c3 */ /* 0x000ea20000008800 */
[----:B------:R-:W-:Y:S01]  /*0030*/  UMOV UR8, 0x400 ;  /* 0x0000040000087882 */ /* 0x000fe20000000000 */
[----:B------:R-:W-:Y:S01]  /*0040*/  ULDC UR6, c[0x0][0xc] ;  /* 0x0000030000067ab9 */ /* 0x000fe20000000800 */
[----:B------:R-:W-:Y:S01]  /*0050*/  ULDC.64 UR26, c[0x0][0x250] ;  /* 0x00009400001a7ab9 */ /* 0x000fe20000000a00 */
[----:B------:R-:W-:Y:S04]  /*0060*/  BSSY B0, `(.L_x_0) ;  /* 0x000001e000007945 */ /* 0x000fe80003800000 */
[----:B------:R-:W3:Y:S08]  /*0070*/  LDC R9, c[0x0][0x230] ;  /* 0x00008c00ff097b82 */ /* 0x000ef00000000800 */
[----:B------:R-:W-:Y:S08]  /*0080*/  S2UR UR28, SR_CTAID.Y ;  /* 0x00000000001c79c3 */ /* 0x000ff00000002600 */
[----:B------:R-:W4:Y:S01]  /*0090*/  S2UR UR5, SR_CTAID.Z ;  /* 0x00000000000579c3 */ /* 0x000f220000002700 */
[----:B--2---:R-:W-:-:S03]  /*00a0*/  ULEA UR8, UR4, UR8, 0x18 ;  /* 0x0000000804087291 */ /* 0x004fc6000f8ec03f */
[----:B------:R-:W-:Y:S01]  /*00b0*/  ULDC UR4, c[0x0][0x10] ;  /* 0x0000040000047ab9 */ /* 0x000fe20000000800 */
[----:B-1----:R-:W-:-:S03]  /*00c0*/  LOP3.LUT R7, R0, 0xff, RZ, 0xc0, !PT ;  /* 0x000000ff00077812 */ /* 0x002fc600078ec0ff */
[----:B------:R-:W1:Y:S01]  /*00d0*/  S2UR UR29, SR_CTAID.X ;  /* 0x00000000001d79c3 */ /* 0x000e620000002500 */
[----:B---3--:R-:W-:Y:S01]  /*00e0*/  VIADD R6, R9, 0xffffffff ;  /* 0xffffffff09067836 */ /* 0x008fe20000000000 */
[C---:B------:R-:W-:Y:S02]  /*00f0*/  ISETP.GE.U32.AND P0, PT, R7.reuse, 0x20, PT ;  /* 0x000000200700780c */ /* 0x040fe40003f06070 */
[C---:B------:R-:W-:Y:S02]  /*0100*/  ISETP.NE.U32.AND P2, PT, R7.reuse, RZ, PT ;  /* 0x000000ff0700720c */ /* 0x040fe40003f45070 */
[----:B------:R-:W-:Y:S02]  /*0110*/  LEA R3, R7, UR8, 0x2 ;  /* 0x0000000807037c11 */ /* 0x000fe4000f8e10ff */
[----:B------:R-:W2:Y:S07]  /*0120*/  LDC R2, c[0x0][0x228] ;  /* 0x00008a00ff027b82 */ /* 0x000eae0000000800 */
[----:B------:R3:W-:Y:S01]  /*0130*/  @!P0 STS [R3], RZ ;  /* 0x000000ff03008388 */ /* 0x0007e20000000800 */
[----:B------:R-:W-:-:S03]  /*0140*/  NOP ;  /* 0x0000000000007918 */ /* 0x000fc60000000000 */
[----:B------:R3:W-:Y:S01]  /*0150*/  @!P2 STS [UR8+0x20], R6 ;  /* 0x00002006ff00a988 */ /* 0x0007e20008000808 */
[----:B----4-:R-:W-:-:S04]  /*0160*/  UIMAD UR4, UR5, UR4, UR28 ;  /* 0x00000004050472a4 */ /* 0x010fc8000f8e021c */
[----:B-1----:R-:W-:-:S04]  /*0170*/  UIMAD UR4, UR4, UR6, UR29 ;  /* 0x00000006040472a4 */ /* 0x002fc8000f8e021d */
[----:B------:R-:W-:Y:S01]  /*0180*/  UIMAD UR5, UR4, 0x180, URZ ;  /* 0x00000180040578a4 */ /* 0x000fe2000f8e023f */
[----:B--2---:R-:W-:Y:S02]  /*0190*/  VIADD R2, R2, 0xffffffff ;  /* 0xffffffff02027836 */ /* 0x004fe40000000000 */
[----:B------:R-:W-:Y:S01]  /*01a0*/  UMOV UR4, URZ ;  /* 0x0000003f00047c82 */ /* 0x000fe20008000000 */
[----:B------:R-:W-:-:S04]  /*01b0*/  UIADD3 UR6, UP0, UR5, UR26, URZ ;  /* 0x0000001a05067290 */ /* 0x000fc8000ff1e03f */
[----:B------:R-:W-:Y:S01]  /*01c0*/  ULEA.HI.X.SX32 UR7, UR5, UR27, 0x1, UP0 ;  /* 0x0000001b05077291 */ /* 0x000fe200080f0e3f */
[----:B---3--:R-:W-:Y:S11]  /*01d0*/  @P2 BRA `(.L_x_1) ;  /* 0x0000000000182947 */ /* 0x008ff60003800000 */
[----:B------:R-:W1:Y:S01]  /*01e0*/  LDS R4, [UR8+0x8] ;  /* 0x00000808ff047984 */ /* 0x000e620008000800 */
[----:B------:R-:W2:Y:S01]  /*01f0*/  LDC.64 R10, c[0x0][0x210] ;  /* 0x00008400ff0a7b82 */ /* 0x000ea20000000a00 */
[----:B------:R-:W-:Y:S02]  /*0200*/  IMAD.MOV.U32 R5, RZ, RZ, 0x70 ;  /* 0x00000070ff057424 */ /* 0x000fe400078e00ff */
[----:B--2---:R2:W-:Y:S03]  /*0210*/  STS.64 [UR8], R10 ;  /* 0x0000000aff007988 */ /* 0x0045e60008000a08 */
[----:B-1----:R-:W-:-:S05]  /*0220*/  LOP3.LUT R4, R4, 0x10, R5, 0xd8, !PT ;  /* 0x0000001004047812 */ /* 0x002fca00078ed805 */
[----:B------:R2:W-:Y:S02]  /*0230*/  STS [UR8+0x8], R4 ;  /* 0x00000804ff007988 */ /* 0x0005e40008000808 */
.L_x_1:
[----:B------:R-:W-:Y:S05]  /*0240*/  BSYNC B0 ;  /* 0x0000000000007941 */ /* 0x000fea0003800000 */
.L_x_0:
[----:B------:R-:W-:Y:S04]  /*0250*/  BSSY B0, `(.L_x_2) ;  /* 0x000000a000007945 */ /* 0x000fe80003800000 */
[----:B------:R-:W-:Y:S05]  /*0260*/  @P2 BRA `(.L_x_3) ;  /* 0x0000000000202947 */ /* 0x000fea0003800000 */
[----:B--2---:R-:W1:Y:S01]  /*0270*/  LDS R4, [UR8+0x34] ;  /* 0x00003408ff047984 */ /* 0x004e620008000800 */
[----:B------:R-:W-:Y:S02]  /*0280*/  IMAD.MOV.U32 R5, RZ, RZ, 0x1f000000 ;  /* 0x1f000000ff057424 */ /* 0x000fe400078e00ff */
[----:B------:R-:W-:Y:S01]  /*0290*/  @!P2 IMAD.MOV.U32 R8, RZ, RZ, 0x3f ;  /* 0x0000003fff08a424 */ /* 0x000fe200078e00ff */
[----:B------:R-:W2:Y:S02]  /*02a0*/  @!P2 LDS R11, [UR8+0x38] ;  /* 0x00003808ff0ba984 */ /* 0x000ea40008000800 */
[----:B-1----:R-:W-:Y:S02]  /*02b0*/  LOP3.LUT R4, R4, 0xff000000, R5, 0xb8, !PT ;  /* 0xff00000004047812 */ /* 0x002fe400078eb805 */
[----:B--2---:R-:W-:-:S03]  /*02c0*/  @!P2 LOP3.LUT R5, R11, 0xff, R8, 0xb8, !PT ;  /* 0x000000ff0b05a812 */ /* 0x004fc600078eb808 */
[----:B------:R1:W-:Y:S04]  /*02d0*/  STS [UR8+0x34], R4 ;  /* 0x00003404ff007988 */ /* 0x0003e80008000808 */
[----:B------:R1:W-:Y:S02]  /*02e0*/  @!P2 STS [UR8+0x38], R5 ;  /* 0x00003805ff00a988 */ /* 0x0003e40008000808 */
.L_x_3:
[----:B------:R-:W-:Y:S05]  /*02f0*/  BSYNC B0 ;  /* 0x0000000000007941 */ /* 0x000fea0003800000 */
.L_x_2:
[----:B------:R-:W-:Y:S04]  /*0300*/  BSSY B0, `(.L_x_4) ;  /* 0x000000a000007945 */ /* 0x000fe80003800000 */
[----:B------:R-:W-:Y:S05]  /*0310*/  @P2 BRA `(.L_x_5) ;  /* 0x0000000000202947 */ /* 0x000fea0003800000 */
[----:B-12---:R-:W1:Y:S01]  /*0320*/  LDS R4, [UR8+0x1c] ;  /* 0x00001c08ff047984 */ /* 0x006e620008000800 */
[----:B------:R-:W2:Y:S03]  /*0330*/  LDC.64 R12, c[0x0][0x238] ;  /* 0x00008e00ff0c7b82 */ /* 0x000ea60000000a00 */
[----:B------:R3:W-:Y:S01]  /*0340*/  STS [UR8+0x24], R2 ;  /* 0x00002402ff007988 */ /* 0x0007e20008000808 */
[--C-:B--2---:R-:W-:Y:S02]  /*0350*/  SHF.R.U32.HI R11, RZ, 0x4, R13.reuse ;  /* 0x00000004ff0b7819 */ /* 0x104fe4000001160d */
[----:B------:R-:W-:-:S05]  /*0360*/  SHF.R.U64 R5, R12, 0x4, R13 ;  /* 0x000000040c057819 */ /* 0x000fca000000120d */
[----:B------:R3:W-:Y:S01]  /*0370*/  STS [UR8+0xc], R5 ;  /* 0x00000c05ff007988 */ /* 0x0007e20008000808 */
[----:B-1----:R-:W-:-:S05]  /*0380*/  LOP3.LUT R4, R4, 0xf, R11, 0xb8, !PT ;  /* 0x0000000f04047812 */ /* 0x002fca00078eb80b */
[----:B------:R3:W-:Y:S02]  /*0390*/  STS [UR8+0x1c], R4 ;  /* 0x00001c04ff007988 */ /* 0x0007e40008000808 */
.L_x_5:
[----:B------:R-:W-:Y:S05]  /*03a0*/  BSYNC B0 ;  /* 0x0000000000007941 */ /* 0x000fea0003800000 */
.L_x_4:
[----:B------:R-:W-:Y:S04]  /*03b0*/  BSSY B1, `(.L_x_6) ;  /* 0x000001d000017945 */ /* 0x000fe80003800000 */
[----:B------:R-:W-:Y:S04]  /*03c0*/  BSSY B0, `(.L_x_7) ;  /* 0x0000018000007945 */ /* 0x000fe80003800000 */
[----:B------:R-:W-:Y:S05]  /*03d0*/  @P2 BRA `(.L_x_8) ;  /* 0x00000000001c2947 */ /* 0x000fea0003800000 */
[----:B-123--:R-:W1:Y:S02]  /*03e0*/  LDS R4, [UR8+0x34] ;  /* 0x00003408ff047984 */ /* 0x00ee640008000800 */
[----:B-1----:R-:W-:-:S05]  /*03f0*/  LOP3.LUT R4, R4, 0x7, RZ, 0xb8, !PT ;  /* 0x0000000704047812 */ /* 0x002fca00078eb8ff */
[----:B------:R1:W-:Y:S01]  /*0400*/  STS [UR8+0x34], R4 ;  /* 0x00003404ff007988 */ /* 0x0003e20008000808 */
[----:B------:R-:W-:Y:S05]  /*0410*/  @P2 BRA `(.L_x_9) ;  /* 0x00000000001c2947 */ /* 0x000fea0003800000 */
[----:B-1----:R-:W1:Y:S02]  /*0420*/  LDS R4, [UR8+0x34] ;  /* 0x00003408ff047984 */ /* 0x002e640008000800 */
[----:B-1----:R-:W-:-:S05]  /*0430*/  LOP3.LUT R4, R4, 0x38, RZ, 0xb8, !PT ;  /* 0x0000003804047812 */ /* 0x002fca00078eb8ff */
[----:B------:R4:W-:Y:S02]  /*0440*/  STS [UR8+0x34], R4 ;  /* 0x00003404ff007988 */ /* 0x0009e40008000808 */
.L_x_8:
[----:B------:R-:W-:Y:S05]  /*0450*/  @P2 BRA `(.L_x_10) ;  /* 0x00000000001c2947 */ /* 0x000fea0003800000 */
[----:B-1234-:R-:W1:Y:S02]  /*0460*/  LDS R4, [UR8+0x8] ;  /* 0x00000808ff047984 */ /* 0x01ee640008000800 */
[----:B-1----:R-:W-:-:S05]  /*0470*/  LOP3.LUT R4, R4, 0x780, RZ, 0xb8, !PT ;  /* 0x0000078004047812 */ /* 0x002fca00078eb8ff */
[----:B------:R2:W-:Y:S02]  /*0480*/  STS [UR8+0x8], R4 ;  /* 0x00000804ff007988 */ /* 0x0005e40008000808 */
.L_x_9:
[----:B------:R-:W-:Y:S05]  /*0490*/  @P2 BRA `(.L_x_11) ;  /* 0x0000000000282947 */ /* 0x000fea0003800000 */
[----:B-12---:R-:W1:Y:S02]  /*04a0*/  LDS R4, [UR8+0x8] ;  /* 0x00000808ff047984 */ /* 0x006e640008000800 */
[----:B-1----:R-:W-:-:S05]  /*04b0*/  LOP3.LUT R4, R4, 0x1800, RZ, 0xb8, !PT ;  /* 0x0000180004047812 */ /* 0x002fca00078eb8ff */
[----:B------:R5:W-:Y:S02]  /*04c0*/  STS [UR8+0x8], R4 ;  /* 0x00000804ff007988 */ /* 0x000be40008000808 */
.L_x_10:
[----:B------:R-:W-:Y:S05]  /*04d0*/  @P2 BREAK B0 ;  /* 0x0000000000002942 */ /* 0x000fea0003800000 */
[----:B------:R-:W-:Y:S05]  /*04e0*/  @P2 BRA `(.L_x_12) ;  /* 0x0000000000242947 */ /* 0x000fea0003800000 */
[----:B-1-3--:R-:W1:Y:S01]  /*04f0*/  LDS R5, [UR8+0x8] ;  /* 0x00000808ff057984 */ /* 0x00ae620008000800 */
[----:B--2-45:R-:W-:-:S05]  /*0500*/  IMAD.MOV.U32 R4, RZ, RZ, 0x6000 ;  /* 0x00006000ff047424 */ /* 0x034fca00078e00ff */
[----:B-1----:R-:W-:-:S04]  /*0510*/  LOP3.LUT R4, R5, 0x2000, R4, 0xd8, !PT ;  /* 0x0000200005047812 */ /* 0x002fc800078ed804 */
[----:B------:R-:W-:-:S05]  /*0520*/  LOP3.LUT R4, R4, 0x400000, RZ, 0xb8, !PT ;  /* 0x0040000004047812 */ /* 0x000fca00078eb8ff */
[----:B------:R3:W-:Y:S02]  /*0530*/  STS [UR8+0x8], R4 ;  /* 0x00000804ff007988 */ /* 0x0007e40008000808 */
.L_x_11:
[----:B------:R-:W-:Y:S05]  /*0540*/  BSYNC B0 ;  /* 0x0000000000007941 */ /* 0x000fea0003800000 */
.L_x_7:
[----:B-123--:R-:W1:Y:S02]  /*0550*/  @!P2 LDS R4, [UR8+0x8] ;  /* 0x00000808ff04a984 */ /* 0x00ee640008000800 */
[----:B-1----:R-:W-:-:S05]  /*0560*/  @!P2 LOP3.LUT R4, R4, 0x8000, RZ, 0xb8, !PT ;  /* 0x000080000404a812 */ /* 0x002fca00078eb8ff */
[----:B------:R1:W-:Y:S02]  /*0570*/  @!P2 STS [UR8+0x8], R4 ;  /* 0x00000804ff00a988 */ /* 0x0003e40008000808 */
.L_x_12:
[----:B------:R-:W-:Y:S05]  /*0580*/  BSYNC B1 ;  /* 0x0000000000017941 */ /* 0x000fea0003800000 */
.L_x_6:
[----:B------:R-:W-:Y:S05]  /*0590*/  WARPSYNC.ALL ;  /* 0x0000000000007948 */ /* 0x000fea0003800000 */
[----:B------:R-:W-:Y:S05]  /*05a0*/  @P0 BRA `(.L_x_13) ;  /* 0x0000000000280947 */ /* 0x000fea0003800000 */
[----:B-12345:R-:W1:Y:S01]  /*05b0*/  S2R R4, SR_LANEID ;  /* 0x0000000000047919 */ /* 0x03ee620000000000 */
[----:B------:R-:W-:Y:S05]  /*05c0*/  WARPSYNC.ALL ;  /* 0x0000000000007948 */ /* 0x000fea0003800000 */
[----:B-1----:R-:W-:-:S05]  /*05d0*/  IMAD.SHL.U32 R8, R4, 0x4, RZ ;  /* 0x0000000404087824 */ /* 0x002fca00078e00ff */
[----:B------:R-:W1:Y:S01]  /*05e0*/  LDS R11, [R8+UR8] ;  /* 0x00000008080b7984 */ /* 0x000e620008000800 */
[----:B------:R-:W-:-:S05]  /*05f0*/  IADD3 R4, P1, R8, UR6, RZ ;  /* 0x0000000608047c10 */ /* 0x000fca000ff3e0ff */
[----:B------:R-:W-:-:S05]  /*0600*/  IMAD.X R5, RZ, RZ, UR7, P1 ;  /* 0x00000007ff057e24 */ /* 0x000fca00088e06ff */
[----:B-1----:R1:W2:Y:S01]  /*0610*/  ATOMG.E.EXCH.STRONG.GPU PT, RZ, [R4], R11 ;  /* 0x0000000b04ff73a8 */ /* 0x0022a200041ee100 */
[----:B------:R-:W-:-:S04]  /*0620*/  DEPBAR {5,4,3,2,1,0} ;  /* 0x0000003f0000791a */ /* 0x000fc80000000000 */
[----:B------:R1:W-:Y:S01]  /*0630*/  UTMACCTL.IV [UR6] ;  /* 0x00000000060079b9 */ /* 0x0003e20008000000 */
[----:B------:R-:W-:Y:S01]  /*0640*/  NOP ;  /* 0x0000000000007918 */ /* 0x000fe20000000000 */
.L_x_13:
[----:B------:R-:W-:Y:S05]  /*0650*/  @P0 BRA `(.L_x_14) ;  /* 0x00000000000c0947 */ /* 0x000fea0003800000 */
[----:B------:R0:W-:Y:S01]  /*0660*/  UTMACMDFLUSH ;  /* 0x00000000000079b7 */ /* 0x0001e20000000000 */
[----:B------:R-:W-:Y:S05]  /*0670*/  @P0 BRA `(.L_x_14) ;  /* 0x0000000000040947 */ /* 0x000fea0003800000 */
[----:B------:R-:W-:-:S04]  /*0680*/  DEPBAR.LE SB0, 0x0 ;  /* 0x000080000000791a */ /* 0x000fc80000000000 */
.L_x_14:
[----:B------:R-:W-:Y:S05]  /*0690*/  WARPSYNC.ALL ;  /* 0x0000000000007948 */ /* 0x000fea0003800000 */
[----:B--2---:R-:W-:Y:S06]  /*06a0*/  BAR.SYNC.DEFER_BLOCKING 0x0 ;  /* 0x0000000000007b1d */ /* 0x004fec0000010000 */
[----:B------:R-:W-:Y:S02]  /*06b0*/  BSSY B1, `(.L_x_15) ;  /* 0x000000b000017945 */ /* 0x000fe40003800000 */
[----:B------:R-:W-:Y:S06]  /*06c0*/  BAR.SYNC.DEFER_BLOCKING 0x0 ;  /* 0x0000000000007b1d */ /* 0x000fec0000010000 */
[----:B------:R2:W-:Y:S01]  /*06d0*/  @!P0 STS [R3], RZ ;  /* 0x000000ff03008388 */ /* 0x0005e20000000800 */
[----:B------:R-:W-:Y:S01]  /*06e0*/  NOP ;  /* 0x0000000000007918 */ /* 0x000fe20000000000 */
[----:B------:R-:W-:Y:S05]  /*06f0*/  @P2 BRA `(.L_x_16) ;  /* 0x0000000000182947 */ /* 0x000fea0003800000 */
[----:B-1-345:R-:W1:Y:S01]  /*0700*/  LDS R4, [UR8+0x8] ;  /* 0x00000808ff047984 */ /* 0x03ae620008000800 */
[----:B------:R-:W3:Y:S01]  /*0710*/  LDC.64 R10, c[0x0][0x218] ;  /* 0x00008600ff0a7b82 */ /* 0x000ee20000000a00 */
[----:B------:R-:W-:Y:S02]  /*0720*/  IMAD.MOV.U32 R5, RZ, RZ, 0x70 ;  /* 0x00000070ff057424 */ /* 0x000fe400078e00ff */
[----:B---3--:R3:W-:Y:S03]  /*0730*/  STS.64 [UR8], R10 ;  /* 0x0000000aff007988 */ /* 0x0087e60008000a08 */
[----:B-1----:R-:W-:-:S05]  /*0740*/  LOP3.LUT R4, R4, 0x10, R5, 0xd8, !PT ;  /* 0x0000001004047812 */ /* 0x002fca00078ed805 */
[----:B------:R3:W-:Y:S02]  /*0750*/  STS [UR8+0x8], R4 ;  /* 0x00000804ff007988 */ /* 0x0007e40008000808 */
.L_x_16:
[----:B-1----:R-:W-:Y:S05]  /*0760*/  BSYNC B1 ;  /* 0x0000000000017941 */ /* 0x002fea0003800000 */
.L_x_15:
[----:B------:R-:W-:Y:S04]  /*0770*/  BSSY B2, `(.L_x_17) ;  /* 0x000000f000027945 */ /* 0x000fe80003800000 */
[----:B------:R-:W-:Y:S04]  /*0780*/  BSSY B1, `(.L_x_18) ;  /* 0x000000c000017945 */ /* 0x000fe80003800000 */
[----:B------:R-:W-:Y:S05]  /*0790*/  @P2 BRA `(.L_x_19) ;  /* 0x0000000000282947 */ /* 0x000fea0003800000 */
[----:B---345:R-:W1:Y:S01]  /*07a0*/  LDS R4, [UR8+0x34] ;  /* 0x00003408ff047984 */ /* 0x038e620008000800 */
[----:B------:R-:W-:Y:S01]  /*07b0*/  IMAD.MOV.U32 R5, RZ, RZ, 0x1f000000 ;  /* 0x1f000000ff057424 */ /* 0x000fe200078e00ff */
[----:B------:R-:W-:Y:S05]  /*07c0*/  @P2 BREAK B1 ;  /* 0x0000000000012942 */ /* 0x000fea0003800000 */
[----:B-1----:R-:W-:-:S05]  /*07d0*/  LOP3.LUT R4, R4, 0xff000000, R5, 0xb8, !PT ;  /* 0xff00000004047812 */ /* 0x002fca00078eb805 */
[----:B------:R1:W-:Y:S01]  /*07e0*/  STS [UR8+0x34], R4 ;  /* 0x00003404ff007988 */ /* 0x0003e20008000808 */
[----:B------:R-:W-:Y:S05]  /*07f0*/  @P2 BRA `(.L_x_20) ;  /* 0x0000000000182947 */ /* 0x000fea0003800000 */
[----:B------:R-:W3:Y:S01]  /*0800*/  LDS R5, [UR8+0x38] ;  /* 0x00003808ff057984 */ /* 0x000ee20008000800 */
[----:B-1----:R-:W-:-:S05]  /*0810*/  IMAD.MOV.U32 R4, RZ, RZ, 0x7f ;  /* 0x0000007fff047424 */ /* 0x002fca00078e00ff */
[----:B---3--:R-:W-:-:S05]  /*0820*/  LOP3.LUT R4, R5, 0xff, R4, 0xb8, !PT ;  /* 0x000000ff05047812 */ /* 0x008fca00078eb804 */
[----:B------:R1:W-:Y:S02]  /*0830*/  STS [UR8+0x38], R4 ;  /* 0x00003804ff007988 */ /* 0x0003e40008000808 */
.L_x_19:
[----:B------:R-:W-:Y:S05]  /*0840*/  BSYNC B1 ;  /* 0x0000000000017941 */ /* 0x000fea0003800000 */
.L_x_18:
[----:B------:R1:W-:Y:S02]  /*0850*/  @!P2 STS [UR8+0x20], R6 ;  /* 0x00002006ff00a988 */ /* 0x0003e40008000808 */
.L_x_20:
[----:B------:R-:W-:Y:S05]  /*0860*/  BSYNC B2 ;  /* 0x0000000000027941 */ /* 0x000fea0003800000 */
.L_x_17:
[----:B------:R-:W-:Y:S05]  /*0870*/  WARPSYNC.ALL ;  /* 0x0000000000007948 */ /* 0x000fea0003800000 */
[----:B-1----:R-:W1:Y:S01]  /*0880*/  LDC R6, c[0x0][0x22c] ;  /* 0x00008b00ff067b82 */ /* 0x002e620000000800 */
[----:B------:R-:W-:Y:S01]  /*0890*/  BSSY B2, `(.L_x_21) ;  /* 0x000000b000027945 */ /* 0x000fe20003800000 */
[----:B-1----:R-:W-:-:S03]  /*08a0*/  VIADD R6, R6, 0xffffffff ;  /* 0xffffffff06067836 */ /* 0x002fc60000000000 */
[----:B------:R-:W-:Y:S05]  /*08b0*/  @P2 BRA `(.L_x_22) ;  /* 0x0000000000202947 */ /* 0x000fea0003800000 */
[----:B---345:R-:W1:Y:S01]  /*08c0*/  LDS R4, [UR8+0x1c] ;  /* 0x00001c08ff047984 */ /* 0x038e620008000800 */
[----:B------:R-:W3:Y:S03]  /*08d0*/  LDC.64 R12, c[0x0][0x240] ;  /* 0x00009000ff0c7b82 */ /* 0x000ee60000000a00 */
[----:B------:R4:W-:Y:S01]  /*08e0*/  STS [UR8+0x24], R6 ;  /* 0x00002406ff007988 */ /* 0x0009e20008000808 */
[--C-:B---3--:R-:W-:Y:S02]  /*08f0*/  SHF.R.U32.HI R11, RZ, 0x4, R13.reuse ;  /* 0x00000004ff0b7819 */ /* 0x108fe4000001160d */
[----:B------:R-:W-:-:S05]  /*0900*/  SHF.R.U64 R5, R12, 0x4, R13 ;  /* 0x000000040c057819 */ /* 0x000fca000000120d */
[----:B------:R4:W-:Y:S01]  /*0910*/  STS [UR8+0xc], R5 ;  /* 0x00000c05ff007988 */ /* 0x0009e20008000808 */
[----:B-1----:R-:W-:-:S05]  /*0920*/  LOP3.LUT R4, R4, 0xf, R11, 0xb8, !PT ;  /* 0x0000000f04047812 */ /* 0x002fca00078eb80b */
[----:B------:R4:W-:Y:S02]  /*0930*/  STS [UR8+0x1c], R4 ;  /* 0x00001c04ff007988 */ /* 0x0009e40008000808 */
.L_x_22:
[----:B------:R-:W-:Y:S05]  /*0940*/  BSYNC B2 ;  /* 0x0000000000027941 */ /* 0x000fea0003800000 */
.L_x_21:
[----:B------:R-:W-:Y:S04]  /*0950*/  BSSY B3, `(.L_x_23) ;  /* 0x000001d000037945 */ /* 0x000fe80003800000 */
[----:B------:R-:W-:Y:S04]  /*0960*/  BSSY B2, `(.L_x_24) ;  /* 0x0000018000027945 */ /* 0x000fe80003800000 */
[----:B------:R-:W-:Y:S05]  /*0970*/  @P2 BRA `(.L_x_25) ;  /* 0x00000000001c2947 */ /* 0x000fea0003800000 */
[----:B---345:R-:W1:Y:S02]  /*0980*/  LDS R4, [UR8+0x34] ;  /* 0x00003408ff047984 */ /* 0x038e640008000800 */
[----:B-1----:R-:W-:-:S05]  /*0990*/  LOP3.LUT R4, R4, 0x7, RZ, 0xb8, !PT ;  /* 0x0000000704047812 */ /* 0x002fca00078eb8ff */
[----:B------:R1:W-:Y:S01]  /*09a0*/  STS [UR8+0x34], R4 ;  /* 0x00003404ff007988 */ /* 0x0003e20008000808 */
[----:B------:R-:W-:Y:S05]  /*09b0*/  @P2 BRA `(.L_x_26) ;  /* 0x00000000001c2947 */ /* 0x000fea0003800000 */
[----:B-1----:R-:W1:Y:S02]  /*09c0*/  LDS R4, [UR8+0x34] ;  /* 0x00003408ff047984 */ /* 0x002e640008000800 */
[----:B-1----:R-:W-:-:S05]  /*09d0*/  LOP3.LUT R4, R4, 0x38, RZ, 0xb8, !PT ;  /* 0x0000003804047812 */ /* 0x002fca00078eb8ff */
[----:B------:R1:W-:Y:S02]  /*09e0*/  STS [UR8+0x34], R4 ;  /* 0x00003404ff007988 */ /* 0x0003e40008000808 */
.L_x_25:
[----:B------:R-:W-:Y:S05]  /*09f0*/  @P2 BRA `(.L_x_27) ;  /* 0x00000000001c2947 */ /* 0x000fea0003800000 */
[----:B-1-345:R-:W1:Y:S02]  /*0a00*/  LDS R4, [UR8+0x8] ;  /* 0x00000808ff047984 */ /* 0x03ae640008000800 */
[----:B-1----:R-:W-:-:S05]  /*0a10*/  LOP3.LUT R4, R4, 0x780, RZ, 0xb8, !PT ;  /* 0x0000078004047812 */ /* 0x002fca00078eb8ff */
[----:B------:R3:W-:Y:S02]  /*0a20*/  STS [UR8+0x8], R4 ;  /* 0x00000804ff007988 */ /* 0x0007e40008000808 */
.L_x_26:
[----:B------:R-:W-:Y:S05]  /*0a30*/  @P2 BRA `(.L_x_28) ;  /* 0x0000000000282947 */ /* 0x000fea0003800000 */
[----:B-1-3--:R-:W1:Y:S02]  /*0a40*/  LDS R4, [UR8+0x8] ;  /* 0x00000808ff047984 */ /* 0x00ae640008000800 */
[----:B-1----:R-:W-:-:S05]  /*0a50*/  LOP3.LUT R4, R4, 0x1800, RZ, 0xb8, !PT ;  /* 0x0000180004047812 */ /* 0x002fca00078eb8ff */
[----:B------:R1:W-:Y:S02]  /*0a60*/  STS [UR8+0x8], R4 ;  /* 0x00000804ff007988 */ /* 0x0003e40008000808 */
.L_x_27:
[----:B------:R-:W-:Y:S05]  /*0a70*/  @P2 BREAK B2 ;  /* 0x0000000000022942 */ /* 0x000fea0003800000 */
[----:B------:R-:W-:Y:S05]  /*0a80*/  @P2 BRA `(.L_x_29) ;  /* 0x0000000000242947 */ /* 0x000fea0003800000 */
[----:B-1-345:R-:W1:Y:S01]  /*0a90*/  LDS R4, [UR8+0x8] ;  /* 0x00000808ff047984 */ /* 0x03ae620008000800 */
[----:B------:R-:W-:-:S05]  /*0aa0*/  IMAD.MOV.U32 R5, RZ, RZ, 0x6000 ;  /* 0x00006000ff057424 */ /* 0x000fca00078e00ff */
[----:B-1----:R-:W-:-:S04]  /*0ab0*/  LOP3.LUT R4, R4, 0x2000, R5, 0xd8, !PT ;  /* 0x0000200004047812 */ /* 0x002fc800078ed805 */
[----:B------:R-:W-:-:S05]  /*0ac0*/  LOP3.LUT R4, R4, 0x400000, RZ, 0xb8, !PT ;  /* 0x0040000004047812 */ /* 0x000fca00078eb8ff */
[----:B------:R4:W-:Y:S02]  /*0ad0*/  STS [UR8+0x8], R4 ;  /* 0x00000804ff007988 */ /* 0x0009e40008000808 */
.L_x_28:
[----:B------:R-:W-:Y:S05]  /*0ae0*/  BSYNC B2 ;  /* 0x0000000000027941 */ /* 0x000fea0003800000 */
.L_x_24:
[----:B-1-34-:R-:W1:Y:S02]  /*0af0*/  @!P2 LDS R4, [UR8+0x8] ;  /* 0x00000808ff04a984 */ /* 0x01ae640008000800 */
[----:B-1----:R-:W-:-:S05]  /*0b00*/  @!P2 LOP3.LUT R4, R4, 0x8000, RZ, 0xb8, !PT ;  /* 0x000080000404a812 */ /* 0x002fca00078eb8ff */
[----:B------:R1:W-:Y:S02]  /*0b10*/  @!P2 STS [UR8+0x8], R4 ;  /* 0x00000804ff00a988 */ /* 0x0003e40008000808 */
.L_x_29:
[----:B------:R-:W-:Y:S05]  /*0b20*/  BSYNC B3 ;  /* 0x0000000000037941 */ /* 0x000fea0003800000 */
.L_x_23:
[----:B------:R-:W-:Y:S05]  /*0b30*/  WARPSYNC.ALL ;  /* 0x0000000000007948 */ /* 0x000fea0003800000 */
[----:B------:R-:W-:-:S04]  /*0b40*/  UIADD3 UR25, UR5, 0x80, URZ ;  /* 0x0000008005197890 */ /* 0x000fc8000fffe03f */
[----:B------:R-:W-:-:S04]  /*0b50*/  UIADD3 UR24, UP0, UR25, UR26, URZ ;  /* 0x0000001a19187290 */ /* 0x000fc8000ff1e03f */
[----:B------:R-:W-:Y:S01]  /*0b60*/  ULEA.HI.X.SX32 UR25, UR25, UR27, 0x1, UP0 ;  /* 0x0000001b19197291 */ /* 0x000fe200080f0e3f */
[----:B------:R-:W-:Y:S11]  /*0b70*/  @P0 BRA `(.L_x_30) ;  /* 0x0000000000280947 */ /* 0x000ff60003800000 */
[----:B-1-345:R-:W1:Y:S01]  /*0b80*/  S2R R4, SR_LANEID ;  /* 0x0000000000047919 */ /* 0x03ae620000000000 */
[----:B------:R-:W-:Y:S05]  /*0b90*/  WARPSYNC.ALL ;  /* 0x0000000000007948 */ /* 0x000fea0003800000 */
[----:B-1----:R-:W-:-:S05]  /*0ba0*/  IMAD.SHL.U32 R8, R4, 0x4, RZ ;  /* 0x0000000404087824 */ /* 0x002fca00078e00ff */
[----:B------:R-:W1:Y:S01]  /*0bb0*/  LDS R11, [R8+UR8] ;  /* 0x00000008080b7984 */ /* 0x000e620008000800 */
[----:B------:R-:W-:-:S05]  /*0bc0*/  IADD3 R4, P1, R8, UR24, RZ ;  /* 0x0000001808047c10 */ /* 0x000fca000ff3e0ff */
[----:B------:R-:W-:-:S05]  /*0bd0*/  IMAD.X R5, RZ, RZ, UR25, P1 ;  /* 0x00000019ff057e24 */ /* 0x000fca00088e06ff */
[----:B-1----:R1:W3:Y:S01]  /*0be0*/  ATOMG.E.EXCH.STRONG.GPU PT, RZ, [R4], R11 ;  /* 0x0000000b04ff73a8 */ /* 0x0022e200041ee100 */
[----:B------:R-:W-:-:S04]  /*0bf0*/  DEPBAR {5,4,3,2,1,0} ;  /* 0x0000003f0000791a */ /* 0x000fc80000000000 */
[----:B------:R1:W-:Y:S01]  /*0c00*/  UTMACCTL.IV [UR24] ;  /* 0x00000000180079b9 */ /* 0x0003e20008000000 */
[----:B------:R-:W-:Y:S01]  /*0c10*/  NOP ;  /* 0x0000000000007918 */ /* 0x000fe20000000000 */
.L_x_30:
[----:B------:R-:W-:Y:S05]  /*0c20*/  @P0 BRA `(.L_x_31) ;  /* 0x00000000000c0947 */ /* 0x000fea0003800000 */
[----:B------:R0:W-:Y:S01]  /*0c30*/  UTMACMDFLUSH ;  /* 0x00000000000079b7 */ /* 0x0001e20000000000 */
[----:B------:R-:W-:Y:S05]  /*0c40*/  @P0 BRA `(.L_x_31) ;  /* 0x0000000000040947 */ /* 0x000fea0003800000 */
[----:B------:R-:W-:-:S04]  /*0c50*/  DEPBAR.LE SB0, 0x0 ;  /* 0x000080000000791a */ /* 0x000fc80000000000 */
.L_x_31:
[----:B------:R-:W-:Y:S05]  /*0c60*/  WARPSYNC.ALL ;  /* 0x0000000000007948 */ /* 0x000fea0003800000 */
[----:B---3--:R-:W-:Y:S06]  /*0c70*/  BAR.SYNC.DEFER_BLOCKING 0x0 ;  /* 0x0000000000007b1d */ /* 0x008fec0000010000 */
[----:B------:R-:W-:Y:S02]  /*0c80*/  BSSY B3, `(.L_x_32) ;  /* 0x000000b000037945 */ /* 0x000fe40003800000 */
[----:B------:R-:W-:Y:S06]  /*0c90*/  BAR.SYNC.DEFER_BLOCKING 0x0 ;  /* 0x0000000000007b1d */ /* 0x000fec0000010000 */
[----:B------:R3:W-:Y:S01]  /*0ca0*/  @!P0 STS [R3], RZ ;  /* 0x000000ff03008388 */ /* 0x0007e20000000800 */
[----:B------:R-:W-:Y:S01]  /*0cb0*/  NOP ;  /* 0x0000000000007918 */ /* 0x000fe20000000000 */
[----:B------:R-:W-:Y:S05]  /*0cc0*/  @P2 BRA `(.L_x_33) ;  /* 0x0000000000182947 */ /* 0x000fea0003800000 */
[----:B--23--:R-:W2:Y:S01]  /*0cd0*/  LDS R3, [UR8+0x8] ;  /* 0x00000808ff037984 */ /* 0x00cea20008000800 */
[----:B-1----:R-:W1:Y:S01]  /*0ce0*/  LDC.64 R10, c[0x0][0x220] ;  /* 0x00008800ff0a7b82 */ /* 0x002e620000000a00 */
[----:B----45:R-:W-:Y:S02]  /*0cf0*/  IMAD.MOV.U32 R4, RZ, RZ, 0x70 ;  /* 0x00000070ff047424 */ /* 0x030fe400078e00ff */
[----:B-1----:R1:W-:Y:S03]  /*0d00*/  STS.64 [UR8], R10 ;  /* 0x0000000aff007988 */ /* 0x0023e60008000a08 */
[----:B--2---:R-:W-:-:S05]  /*0d10*/  LOP3.LUT R3, R3, 0x10, R4, 0xd8, !PT ;  /* 0x0000001003037812 */ /* 0x004fca00078ed804 */
[----:B------:R1:W-:Y:S02]  /*0d20*/  STS [UR8+0x8], R3 ;  /* 0x00000803ff007988 */ /* 0x0003e40008000808 */
.L_x_33:
[----:B-1----:R-:W-:Y:S05]  /*0d30*/  BSYNC B3 ;  /* 0x0000000000037941 */ /* 0x002fea0003800000 */
.L_x_32:
[----:B------:R-:W-:Y:S04]  /*0d40*/  BSSY B3, `(.L_x_34) ;  /* 0x0000033000037945 */ /* 0x000fe80003800000 */
[----:B------:R-:W-:Y:S04]  /*0d50*/  BSSY B4, `(.L_x_35) ;  /* 0x000002e000047945 */ /* 0x000fe80003800000 */
[----:B------:R-:W-:Y:S05]  /*0d60*/  @P2 BRA `(.L_x_36) ;  /* 0x0000000000242947 */ /* 0x000fea0003800000 */
[----:B--23--:R-:W1:Y:S01]  /*0d70*/  LDS R3, [UR8+0x34] ;  /* 0x00003408ff037984 */ /* 0x00ce620008000800 */
[----:B----45:R-:W-:-:S05]  /*0d80*/  IMAD.MOV.U32 R4, RZ, RZ, 0x7f000000 ;  /* 0x7f000000ff047424 */ /* 0x030fca00078e00ff */
[----:B-1----:R-:W-:-:S05]  /*0d90*/  LOP3.LUT R3, R3, 0xff000000, R4, 0xb8, !PT ;  /* 0xff00000003037812 */ /* 0x002fca00078eb804 */
[----:B------:R1:W-:Y:S01]  /*0da0*/  STS [UR8+0x34], R3 ;  /* 0x00003403ff007988 */ /* 0x0003e20008000808 */
[----:B------:R-:W-:Y:S05]  /*0db0*/  @P2 BRA `(.L_x_37) ;  /* 0x0000000000182947 */ /* 0x000fea0003800000 */
[----:B-1----:R-:W1:Y:S01]  /*0dc0*/  LDS R3, [UR8+0x38] ;  /* 0x00003808ff037984 */ /* 0x002e620008000800 */
[----:B------:R-:W-:-:S05]  /*0dd0*/  IMAD.MOV.U32 R4, RZ, RZ, 0x3f ;  /* 0x0000003fff047424 */ /* 0x000fca00078e00ff */
[----:B-1----:R-:W-:-:S05]  /*0de0*/  LOP3.LUT R3, R3, 0xff, R4, 0xb8, !PT ;  /* 0x000000ff03037812 */ /* 0x002fca00078eb804 */
[----:B------:R1:W-:Y:S02]  /*0df0*/  STS [UR8+0x38], R3 ;  /* 0x00003803ff007988 */ /* 0x0003e40008000808 */
.L_x_36:
[----:B------:R-:W-:Y:S05]  /*0e00*/  @P2 BRA `(.L_x_38) ;  /* 0x00000000000c2947 */ /* 0x000fea0003800000 */
[----:B------:R1:W-:Y:S02]  /*0e10*/  STS [UR8+0x20], R6 ;  /* 0x00002006ff007988 */ /* 0x0003e40008000808 */
.L_x_37:
[----:B------:R-:W-:Y:S05]  /*0e20*/  @P2 BRA `(.L_x_39) ;  /* 0x0000000000242947 */ /* 0x000fea0003800000 */
[----:B------:R1:W-:Y:S02]  /*0e30*/  STS [UR8+0x24], R2 ;  /* 0x00002402ff007988 */ /* 0x0003e40008000808 */
.L_x_38:
[----:B------:R-:W-:Y:S05]  /*0e40*/  @P2 BRA `(.L_x_40) ;  /* 0x00000000002c2947 */ /* 0x000fea0003800000 */
[----:B-1----:R-:W1:Y:S01]  /*0e50*/  LDS R2, [UR8+0x1c] ;  /* 0x00001c08ff027984 */ /* 0x002e620008000800 */
[----:B------:R-:W4:Y:S02]  /*0e60*/  LDC.64 R10, c[0x0][0x248] ;  /* 0x00009200ff0a7b82 */ /* 0x000f240000000a00 */
[--C-:B----4-:R-:W-:Y:S02]  /*0e70*/  SHF.R.U32.HI R5, RZ, 0x4, R11.reuse ;  /* 0x00000004ff057819 */ /* 0x110fe4000001160b */
[----:B--23--:R-:W-:-:S05]  /*0e80*/  SHF.R.U64 R3, R10, 0x4, R11 ;  /* 0x000000040a037819 */ /* 0x00cfca000000120b */
[----:B------:R2:W-:Y:S01]  /*0e90*/  STS [UR8+0xc], R3 ;  /* 0x00000c03ff007988 */ /* 0x0005e20008000808 */
[----:B-1----:R-:W-:-:S05]  /*0ea0*/  LOP3.LUT R2, R2, 0xf, R5, 0xb8, !PT ;  /* 0x0000000f02027812 */ /* 0x002fca00078eb805 */
[----:B------:R2:W-:Y:S02]  /*0eb0*/  STS [UR8+0x1c], R2 ;  /* 0x00001c02ff007988 */ /* 0x0005e40008000808 */
.L_x_39:
[----:B------:R-:W-:Y:S05]  /*0ec0*/  @P2 BRA `(.L_x_41) ;  /* 0x00000000001c2947 */ /* 0x000fea0003800000 */
[----:B--2---:R-:W2:Y:S02]  /*0ed0*/  LDS R2, [UR8+0x34] ;  /* 0x00003408ff027984 */ /* 0x004ea40008000800 */
[----:B--2---:R-:W-:-:S05]  /*0ee0*/  LOP3.LUT R2, R2, 0x7, RZ, 0xb8, !PT ;  /* 0x0000000702027812 */ /* 0x004fca00078eb8ff */
[----:B------:R2:W-:Y:S02]  /*0ef0*/  STS [UR8+0x34], R2 ;  /* 0x00003402ff007988 */ /* 0x0005e40008000808 */
.L_x_40:
[----:B------:R-:W-:Y:S05]  /*0f00*/  @P2 BRA `(.L_x_42) ;  /* 0x00000000001c2947 */ /* 0x000fea0003800000 */
[----:B-12---:R-:W1:Y:S02]  /*0f10*/  LDS R2, [UR8+0x34] ;  /* 0x00003408ff027984 */ /* 0x006e640008000800 */
[----:B-1----:R-:W-:-:S05]  /*0f20*/  LOP3.LUT R2, R2, 0x38, RZ, 0xb8, !PT ;  /* 0x0000003802027812 */ /* 0x002fca00078eb8ff */
[----:B------:R1:W-:Y:S02]  /*0f30*/  STS [UR8+0x34], R2 ;  /* 0x00003402ff007988 */ /* 0x0003e40008000808 */
.L_x_41:
[----:B------:R-:W-:Y:S05]  /*0f40*/  @P2 BRA `(.L_x_43) ;  /* 0x00000000001c2947 */ /* 0x000fea0003800000 */
[----:B-12---:R-:W1:Y:S02]  /*0f50*/  LDS R2, [UR8+0x8] ;  /* 0x00000808ff027984 */ /* 0x006e640008000800 */
[----:B-1----:R-:W-:-:S05]  /*0f60*/  LOP3.LUT R2, R2, 0x780, RZ, 0xb8, !PT ;  /* 0x0000078002027812 */ /* 0x002fca00078eb8ff */
[----:B------:R1:W-:Y:S02]  /*0f70*/  STS [UR8+0x8], R2 ;  /* 0x00000802ff007988 */ /* 0x0003e40008000808 */
.L_x_42:
[----:B------:R-:W-:Y:S05]  /*0f80*/  @P2 BRA `(.L_x_44) ;  /* 0x0000000000282947 */ /* 0x000fea0003800000 */
[----:B-12---:R-:W1:Y:S02]  /*0f90*/  LDS R2, [UR8+0x8] ;  /* 0x00000808ff027984 */ /* 0x006e640008000800 */
[----:B-1----:R-:W-:-:S05]  /*0fa0*/  LOP3.LUT R2, R2, 0x1800, RZ, 0xb8, !PT ;  /* 0x0000180002027812 */ /* 0x002fca00078eb8ff */
[----:B------:R1:W-:Y:S02]  /*0fb0*/  STS [UR8+0x8], R2 ;  /* 0x00000802ff007988 */ /* 0x0003e40008000808 */
.L_x_43:
[----:B------:R-:W-:Y:S05]  /*0fc0*/  @P2 BREAK B4 ;  /* 0x0000000000042942 */ /* 0x000fea0003800000 */
[----:B------:R-:W-:Y:S05]  /*0fd0*/  @P2 BRA `(.L_x_45) ;  /* 0x0000000000242947 */ /* 0x000fea0003800000 */
[----:B-12---:R-:W1:Y:S01]  /*0fe0*/  LDS R2, [UR8+0x8] ;  /* 0x00000808ff027984 */ /* 0x006e620008000800 */
[----:B---3--:R-:W-:-:S05]  /*0ff0*/  IMAD.MOV.U32 R3, RZ, RZ, 0x6000 ;  /* 0x00006000ff037424 */ /* 0x008fca00078e00ff */
[----:B-1----:R-:W-:-:S04]  /*1000*/  LOP3.LUT R2, R2, 0x6000, R3, 0xd8, !PT ;  /* 0x0000600002027812 */ /* 0x002fc800078ed803 */
[----:B------:R-:W-:-:S05]  /*1010*/  LOP3.LUT R2, R2, 0x400000, RZ, 0xb8, !PT ;  /* 0x0040000002027812 */ /* 0x000fca00078eb8ff */
[----:B------:R1:W-:Y:S02]  /*1020*/  STS [UR8+0x8], R2 ;  /* 0x00000802ff007988 */ /* 0x0003e40008000808 */
.L_x_44:
[----:B------:R-:W-:Y:S05]  /*1030*/  BSYNC B4 ;  /* 0x0000000000047941 */ /* 0x000fea0003800000 */
.L_x_35:
[----:B-12---:R-:W1:Y:S02]  /*1040*/  @!P2 LDS R2, [UR8+0x8] ;  /* 0x00000808ff02a984 */ /* 0x006e640008000800 */
[----:B-1----:R-:W-:-:S05]  /*1050*/  @!P2 LOP3.LUT R2, R2, 0x8000, RZ, 0xb8, !PT ;  /* 0x000080000202a812 */ /* 0x002fca00078eb8ff */
[----:B------:R1:W-:Y:S02]  /*1060*/  @!P2 STS [UR8+0x8], R2 ;  /* 0x00000802ff00a988 */ /* 0x0003e40008000808 */
.L_x_45:
[----:B------:R-:W-:Y:S05]  /*1070*/  BSYNC B3 ;  /* 0x0000000000037941 */ /* 0x000fea0003800000 */
.L_x_34:
[----:B------:R-:W-:Y:S05]  /*1080*/  WARPSYNC.ALL ;  /* 0x0000000000007948 */ /* 0x000fea0003800000 */
[----:B------:R-:W-:Y:S01]  /*1090*/  UIADD3 UR5, UR5, 0x100, URZ ;  /* 0x0000010005057890 */ /* 0x000fe2000fffe03f */
[----:B------:R-:W-:Y:S02]  /*10a0*/  ISETP.GE.AND P1, PT, R9, 0x1, PT ;  /* 0x000000010900780c */ /* 0x000fe40003f26270 */
[----:B------:R-:W-:Y:S02]  /*10b0*/  CS2R R24, SRZ ;  /* 0x0000000000187805 */ /* 0x000fe4000001ff00 */
[----:B------:R-:W-:Y:S01]  /*10c0*/  CS2R R26, SRZ ;  /* 0x00000000001a7805 */ /* 0x000fe2000001ff00 */
[----:B------:R-:W-:Y:S01]  /*10d0*/  UIADD3 UR26, UP0, UR5, UR26, URZ ;  /* 0x0000001a051a7290 */ /* 0x000fe2000ff1e03f */
[----:B------:R-:W-:-:S02]  /*10e0*/  CS2R R28, SRZ ;  /* 0x00000000001c7805 */ /* 0x000fc4000001ff00 */
[----:B------:R-:W-:Y:S02]  /*10f0*/  CS2R R30, SRZ ;  /* 0x00000000001e7805 */ /* 0x000fe4000001ff00 */
[----:B------:R-:W-:Y:S01]  /*1100*/  CS2R R32, SRZ ;  /* 0x0000000000207805 */ /* 0x000fe2000001ff00 */
[----:B------:R-:W-:Y:S01]  /*1110*/  ULEA.HI.X.SX32 UR27, UR5, UR27, 0x1, UP0 ;  /* 0x0000001b051b7291 */ /* 0x000fe200080f0e3f */
[----:B------:R-:W-:Y:S01]  /*1120*/  IMAD.MOV.U32 R34, RZ, RZ, RZ ;  /* 0x000000ffff227224 */ /* 0x000fe200078e00ff */
[----:B------:R-:W-:Y:S10]  /*1130*/  @P0 BRA `(.L_x_46) ;  /* 0x0000000000300947 */ /* 0x000ff40003800000 */
[----:B-12---:R-:W4:Y:S01]  /*1140*/  S2R R2, SR_LANEID ;  /* 0x0000000000027919 */ /* 0x006f220000000000 */
[----:B------:R-:W-:Y:S05]  /*1150*/  WARPSYNC.ALL ;  /* 0x0000000000007948 */ /* 0x000fea0003800000 */
[----:B----45:R-:W-:-:S05]  /*1160*/  IMAD.SHL.U32 R4, R2, 0x4, RZ ;  /* 0x0000000402047824 */ /* 0x030fca00078e00ff */
[----:B------:R-:W1:Y:S01]  /*1170*/  LDS R5, [R4+UR8] ;  /* 0x0000000804057984 */ /* 0x000e620008000800 */
[----:B------:R-:W-:Y:S01]  /*1180*/  IADD3 R2, P3, R4, UR26, RZ ;  /* 0x0000001a04027c10 */ /* 0x000fe2000ff7e0ff */
[----:B------:R-:W-:-:S04]  /*1190*/  UMOV UR10, UR26 ;  /* 0x0000001a000a7c82 */ /* 0x000fc80008000000 */
[----:B---3--:R-:W-:Y:S01]  /*11a0*/  IMAD.X R3, RZ, RZ, UR27, P3 ;  /* 0x0000001bff037e24 */ /* 0x008fe200098e06ff */
[----:B------:R-:W-:-:S04]  /*11b0*/  UMOV UR11, UR27 ;  /* 0x0000001b000b7c82 */ /* 0x000fc80008000000 */
[----:B-1----:R1:W2:Y:S01]  /*11c0*/  ATOMG.E.EXCH.STRONG.GPU PT, RZ, [R2], R5 ;  /* 0x0000000502ff73a8 */ /* 0x0022a200041ee100 */
[----:B------:R-:W-:-:S04]  /*11d0*/  DEPBAR {5,4,3,2,1,0} ;  /* 0x0000003f0000791a */ /* 0x000fc80000000000 */
[----:B------:R1:W-:Y:S01]  /*11e0*/  UTMACCTL.IV [UR10] ;  /* 0x000000000a0079b9 */ /* 0x0003e20008000000 */
[----:B------:R-:W-:Y:S01]  /*11f0*/  NOP ;  /* 0x0000000000007918 */ /* 0x000fe20000000000 */
.L_x_46:
[----:B------:R-:W-:Y:S05]  /*1200*/  @P0 BRA `(.L_x_47) ;  /* 0x00000000000c0947 */ /* 0x000fea0003800000 */
[----:B------:R0:W-:Y:S01]  /*1210*/  UTMACMDFLUSH ;  /* 0x00000000000079b7 */ /* 0x0001e20000000000 */
[----:B------:R-:W-:Y:S05]  /*1220*/  @P0 BRA `(.L_x_47) ;  /* 0x0000000000040947 */ /* 0x000fea0003800000 */
[----:B------:R-:W-:-:S04]  /*1230*/  DEPBAR.LE SB0, 0x0 ;  /* 0x000080000000791a */ /* 0x000fc80000000000 */
.L_x_47:
[----:B------:R-:W-:Y:S05]  /*1240*/  WARPSYNC.ALL ;  /* 0x0000000000007948 */ /* 0x000fea0003800000 */
[----:B--2---:R-:W-:Y:S01]  /*1250*/  BAR.SYNC.DEFER_BLOCKING 0x0 ;  /* 0x0000000000007b1d */ /* 0x004fe20000010000 */
[----:B------:R-:W-:Y:S01]  /*1260*/  USHF.L.U32 UR19, UR29, 0x6, URZ ;  /* 0x000000061d137899 */ /* 0x000fe2000800063f */
[----:B------:R-:W-:Y:S01]  /*1270*/  IMAD.MOV.U32 R35, RZ, RZ, RZ ;  /* 0x000000ffff237224 */ /* 0x000fe200078e00ff */
[----:B------:R-:W-:Y:S02]  /*1280*/  CS2R R36, SRZ ;  /* 0x0000000000247805 */ /* 0x000fe4000001ff00 */
[----:B------:R-:W-:-:S02]  /*1290*/  CS2R R38, SRZ ;  /* 0x0000000000267805 */ /* 0x000fc4000001ff00 */
[----:B------:R-:W-:Y:S01]  /*12a0*/  CS2R R40, SRZ ;  /* 0x0000000000287805 */ /* 0x000fe2000001ff00 */
[----:B------:R-:W-:Y:S01]  /*12b0*/  VOTEU.ALL UP0, P2 ;  /* 0x00000000003f7886 */ /* 0x000fe20001000000 */
[----:B-1----:R-:W-:Y:S01]  /*12c0*/  UMOV UR10, 0x1 ;  /* 0x00000001000a7882 */ /* 0x002fe20000000000 */
[----:B------:R-:W-:Y:S01]  /*12d0*/  VOTEU.ALL UP1, P2 ;  /* 0x00000000003f7886 */ /* 0x000fe20001020000 */
[----:B------:R-:W-:Y:S01]  /*12e0*/  VOTEU.ALL UP2, P2 ;  /* 0x00000000003f7886 */ /* 0x000fe20001040000 */
[----:B------:R-:W-:Y:S01]  /*12f0*/  VOTEU.ALL UP3, P2 ;  /* 0x00000000003f7886 */ /* 0x000fe20001060000 */
[----:B------:R-:W-:-:S04]  /*1300*/  @!UP0 UIADD3 UR12, -UR10, 0x100000, URZ ;  /* 0x001000000a0c8890 */ /* 0x000fc8000fffe13f */
[----:B------:R-:W-:Y:S02]  /*1310*/  @!UP0 USHF.L.U32 UR13, UR12, 0xb, URZ ;  /* 0x0000000b0c0d8899 */ /* 0x000fe4000800063f */
[----:B------:R-:W-:Y:S01]  /*1320*/  @!UP0 USHF.L.U32 UR12, UR12, 0x1, URZ ;  /* 0x000000010c0c8899 */ /* 0x000fe2000800063f */
[----:B------:R-:W-:Y:S01]  /*1330*/  CS2R R42, SRZ ;  /* 0x00000000002a7805 */ /* 0x000fe2000001ff00 */
        /* <DEDUP_REMOVED lines=12> */
[----:B------:R-:W-:Y:S01]  /*1400*/  VOTEU.ALL UP0, P2 ;  /* 0x00000000003f7886 */ /* 0x000fe20001000000 */
[----:B------:R-:W-:Y:S02]  /*1410*/  CS2R R50, SRZ ;  /* 0x0000000000327805 */ /* 0x000fe4000001ff00 */
[----:B------:R-:W-:Y:S02]  /*1420*/  CS2R R52, SRZ ;  /* 0x0000000000347805 */ /* 0x000fe4000001ff00 */
[----:B------:R-:W-:Y:S01]  /*1430*/  CS2R R54, SRZ ;  /* 0x0000000000367805 */ /* 0x000fe2000001ff00 */
[----:B------:R-:W1:Y:S02]  /*1440*/  FENCE.VIEW.ASYNC.S ;  /* 0x00000000000073c6 */ /* 0x000e640000000000 */
[----:B-1----:R-:W1:Y:S02]  /*1450*/  @!UP0 SYNCS.EXCH.64 URZ, [UR8+0x6000], UR12 ;  /* 0x0060000c083f85b2 */ /* 0x002e640008000100 */
[----:B-1----:R-:W-:Y:S06]  /*1460*/  BAR.SYNC.DEFER_BLOCKING 0x0 ;  /* 0x0000000000007b1d */ /* 0x002fec0000010000 */
[----:B------:R1:W2:Y:S02]  /*1470*/  @!UP1 SYNCS.EXCH.64 URZ, [UR8+0x6008], UR14 ;  /* 0x0060080e083f95b2 */ /* 0x0002a40008000100 */
[----:B--2---:R-:W-:Y:S01]  /*1480*/  BAR.SYNC.DEFER_BLOCKING 0x0 ;  /* 0x0000000000007b1d */ /* 0x004fe20000010000 */
[----:B-1----:R-:W-:-:S05]  /*1490*/  USHF.L.U32 UR15, UR28, 0x7, URZ ;  /* 0x000000071c0f7899 */ /* 0x002fca000800063f */
[----:B------:R1:W2:Y:S02]  /*14a0*/  @!UP2 SYNCS.EXCH.64 URZ, [UR8+0x6010], UR16 ;  /* 0x00601010083fa5b2 */ /* 0x0002a40008000100 */
[----:B--2---:R-:W-:Y:S06]  /*14b0*/  BAR.SYNC.DEFER_BLOCKING 0x0 ;  /* 0x0000000000007b1d */ /* 0x004fec0000010000 */
[----:B------:R1:W2:Y:S02]  /*14c0*/  @!UP3 SYNCS.EXCH.64 URZ, [UR8+0x6018], UR10 ;  /* 0x0060180a083fb5b2 */ /* 0x0002a40008000100 */
[----:B-1----:R-:W-:Y:S05]  /*14d0*/  @!P1 BRA `(.L_x_48) ;  /* 0x0000000400249947 */ /* 0x002fea0003800000 */
[----:B------:R-:W-:Y:S02]  /*14e0*/  SHF.R.U32.HI R2, RZ, 0x5, R0 ;  /* 0x00000005ff027819 */ /* 0x000fe40000011600 */
[----:B------:R-:W-:Y:S02]  /*14f0*/  CS2R R24, SRZ ;  /* 0x0000000000187805 */ /* 0x000fe4000001ff00 */
[----:B------:R-:W-:Y:S02]  /*1500*/  CS2R R26, SRZ ;  /* 0x00000000001a7805 */ /* 0x000fe4000001ff00 */
[----:B------:R-:W-:Y:S02]  /*1510*/  CS2R R28, SRZ ;  /* 0x00000000001c7805 */ /* 0x000fe4000001ff00 */
[----:B------:R-:W-:Y:S02]  /*1520*/  R2UR UR30, R2 ;  /* 0x00000000021e72ca */ /* 0x000fe400000e0000 */
[----:B------:R-:W-:-:S02]  /*1530*/  CS2R R30, SRZ ;  /* 0x00000000001e7805 */ /* 0x000fc4000001ff00 */
[----:B------:R-:W-:Y:S02]  /*1540*/  CS2R R32, SRZ ;  /* 0x0000000000207805 */ /* 0x000fe4000001ff00 */
[----:B------:R-:W-:Y:S02]  /*1550*/  CS2R R34, SRZ ;  /* 0x0000000000227805 */ /* 0x000fe4000001ff00 */
[----:B------:R-:W-:Y:S02]  /*1560*/  CS2R R36, SRZ ;  /* 0x0000000000247805 */ /* 0x000fe4000001ff00 */
[----:B------:R-:W-:Y:S02]  /*1570*/  CS2R R38, SRZ ;  /* 0x0000000000267805 */ /* 0x000fe4000001ff00 */
[----:B------:R-:W-:Y:S02]  /*1580*/  CS2R R40, SRZ ;  /* 0x0000000000287805 */ /* 0x000fe4000001ff00 */
[----:B------:R-:W-:-:S02]  /*1590*/  CS2R R42, SRZ ;  /* 0x00000000002a7805 */ /* 0x000fc4000001ff00 */
[----:B------:R-:W-:Y:S02]  /*15a0*/  CS2R R44, SRZ ;  /* 0x00000000002c7805 */ /* 0x000fe4000001ff00 */
[----:B------:R-:W-:Y:S02]  /*15b0*/  CS2R R46, SRZ ;  /* 0x00000000002e7805 */ /* 0x000fe4000001ff00 */
[----:B------:R-:W-:Y:S02]  /*15c0*/  CS2R R48, SRZ ;  /* 0x0000000000307805 */ /* 0x000fe4000001ff00 */
[----:B------:R-:W-:Y:S02]  /*15d0*/  CS2R R50, SRZ ;  /* 0x0000000000327805 */ /* 0x000fe4000001ff00 */
[----:B------:R-:W-:Y:S02]  /*15e0*/  CS2R R52, SRZ ;  /* 0x0000000000347805 */ /* 0x000fe4000001ff00 */
[----:B------:R-:W-:Y:S01]  /*15f0*/  CS2R R54, SRZ ;  /* 0x0000000000367805 */ /* 0x000fe2000001ff00 */
[----:B------:R-:W-:Y:S01]  /*1600*/  UMOV UR5, URZ ;  /* 0x0000003f00057c82 */ /* 0x000fe20008000000 */
[----:B------:R-:W-:-:S05]  /*1610*/  UMOV UR18, URZ ;  /* 0x0000003f00127c82 */ /* 0x000fca0008000000 */
.L_x_50:
[----:B--2---:R-:W-:Y:S01]  /*1620*/  BAR.SYNC.DEFER_BLOCKING 0x0 ;  /* 0x0000000000007b1d */ /* 0x004fe20000010000 */
[----:B------:R-:W-:Y:S01]  /*1630*/  ULEA UR9, UR5, UR8, 0x3 ;  /* 0x0000000805097291 */ /* 0x000fe2000f8e183f */
[----:B------:R-:W-:Y:S01]  /*1640*/  @!P2 IMAD.MOV.U32 R2, RZ, RZ, 0x1800 ;  /* 0x00001800ff02a424 */ /* 0x000fe200078e00ff */
[----:B------:R-:W-:Y:S01]  /*1650*/  ELECT P0, URZ, PT ;  /* 0x00000000003f782f */ /* 0x000fe20003800000 */
[----:B------:R-:W-:-:S03]  /*1660*/  ULEA UR16, UR5, UR8, 0xb ;  /* 0x0000000805107291 */ /* 0x000fc6000f8e583f */
[----:B------:R-:W-:Y:S02]  /*1670*/  ISETP.LT.U32.AND P0, PT, R7, 0x20, P0 ;  /* 0x000000200700780c */ /* 0x000fe40000701070 */
[----:B------:R-:W-:Y:S01]  /*1680*/  ELECT P1, URZ, PT ;  /* 0x00000000003f782f */ /* 0x000fe20003820000 */
[----:B------:R-:W-:-:S03]  /*1690*/  UIADD3 UR16, UR16, 0x4000, URZ ;  /* 0x0000400010107890 */ /* 0x000fc6000fffe03f */
[----:B------:R-:W-:Y:S01]  /*16a0*/  ISETP.LT.U32.AND P1, PT, R7, 0x20, P1 ;  /* 0x000000200700780c */ /* 0x000fe20000f21070 */
[----:B------:R-:W-:Y:S01]  /*16b0*/  ULEA UR12, UR5, UR8, 0xc ;  /* 0x00000008050c7291 */ /* 0x000fe2000f8e603f */
[----:B------:R-:W-:-:S05]  /*16c0*/  UMOV UR14, UR18 ;  /* 0x00000012000e7c82 */ /* 0x000fca0008000000 */
[----:B------:R-:W-:Y:S01]  /*16d0*/  VOTEU.ANY UP0, P0 ;  /* 0x00000000003f7886 */ /* 0x000fe20000000100 */
[----:B------:R-:W-:Y:S01]  /*16e0*/  VOTEU.ANY UP2, P0 ;  /* 0x00000000003f7886 */ /* 0x000fe20000040100 */
[----:B------:R1:W-:Y:S03]  /*16f0*/  @!P2 SYNCS.ARRIVE.TRANS64 RZ, [UR9+0x6000], R2 ;  /* 0x00600002ffffa9a7 */ /* 0x0003e60008000009 */
[----:B------:R-:W-:Y:S01]  /*1700*/  @UP0 UIADD3 UR17, UR9, 0x6000, URZ ;  /* 0x0000600009110890 */ /* 0x000fe2000fffe03f */
[----:B------:R-:W-:Y:S01]  /*1710*/  @UP0 UMOV UR10, UR6 ;  /* 0x00000006000a0c82 */ /* 0x000fe20008000000 */
[----:B------:R-:W-:Y:S01]  /*1720*/  @UP0 UMOV UR11, UR7 ;  /* 0x00000007000b0c82 */ /* 0x000fe20008000000 */
[----:B------:R-:W-:Y:S01]  /*1730*/  BAR.SYNC.DEFER_BLOCKING 0x0 ;  /* 0x0000000000007b1d */ /* 0x000fe20000010000 */
[----:B-1----:R-:W-:-:S05]  /*1740*/  IMAD.U32 R2, RZ, RZ, UR4 ;  /* 0x00000004ff027e24 */ /* 0x002fca000f8e00ff */
[----:B------:R-:W-:Y:S01]  /*1750*/  VOTEU.ANY UP1, P1 ;  /* 0x00000000003f7886 */ /* 0x000fe20000820100 */
[----:B------:R-:W-:Y:S01]  /*1760*/  VOTEU.ANY UP3, P1 ;  /* 0x00000000003f7886 */ /* 0x000fe20000860100 */
[----:B------:R-:W-:-:S03]  /*1770*/  SHF.L.U32 R2, R2, 0x1f, RZ ;  /* 0x0000001f02027819 */ /* 0x000fc600000006ff */
[----:B------:R-:W-:Y:S01]  /*1780*/  @UP1 UIADD3 UR13, UR9, 0x6000, URZ ;  /* 0x00006000090d1890 */ /* 0x000fe2000fffe03f */
[----:B------:R-:W-:Y:S01]  /*1790*/  @UP1 UMOV UR20, UR24 ;  /* 0x0000001800141c82 */ /* 0x000fe20008000000 */
[----:B------:R-:W-:Y:S01]  /*17a0*/  @UP1 UMOV UR21, UR25 ;  /* 0x0000001900151c82 */ /* 0x000fe20008000000 */
[----:B------:R1:W-:Y:S01]  /*17b0*/  @UP2 UTMALDG.2D [UR16], [UR10] ;  /* 0x000000100a0025b4 */ /* 0x0003e20008008000 */
[----:B------:R2:W-:Y:S06]  /*17c0*/  MEMBAR.ALL.CTA ;  /* 0x0000000000007992 */ /* 0x0005ec0000008000 */
[----:B--2---:R-:W2:Y:S02]  /*17d0*/  FENCE.VIEW.ASYNC.S ;  /* 0x00000000000073c6 */ /* 0x004ea40000000000 */
[----:B--2---:R-:W-:Y:S06]  /*17e0*/  BAR.SYNC.DEFER_BLOCKING 0x0 ;  /* 0x0000000000007b1d */ /* 0x004fec0000010000 */
[----:B------:R1:W-:Y:S02]  /*17f0*/  @UP3 UTMALDG.2D [UR12], [UR20] ;  /* 0x0000000c140035b4 */ /* 0x0003e40008008000 */
[----:B------:R-:W-:Y:S06]  /*1800*/  BAR.SYNC.DEFER_BLOCKING 0x0 ;  /* 0x0000000000007b1d */ /* 0x000fec0000010000 */
[----:B------:R-:W2:Y:S02]  /*1810*/  SYNCS.PHASECHK.TRANS64.TRYWAIT P0, [UR9+0x6000], R2 ;  /* 0x00600002ff0075a7 */ /* 0x000ea40008000149 */
[----:B-12---:R-:W-:Y:S05]  /*1820*/  @!P0 BRA `(.L_x_49) ;  /* 0x0000000400688947 */ /* 0x006fea0003800000 */
.L_x_51:
[----:B------:R-:W1:Y:S01]  /*1830*/  LDC R2, c[0x0][0x230] ;  /* 0x00008c00ff027b82 */ /* 0x000e620000000800 */
[----:B------:R-:W-:Y:S01]  /*1840*/  USHF.L.U32 UR9, UR30, 0x5, URZ ;  /* 0x000000051e097899 */ /* 0x000fe2000800063f */
[----:B------:R-:W-:Y:S02]  /*1850*/  WARPGROUP.DEPBAR.LE gsb0, 0x0 ;  /* 0x00008000000079c5 */ /* 0x000fe40000010000 */
[----:B------:R-:W-:Y:S01]  /*1860*/  UIADD3 UR18, UR18, 0x20, URZ ;  /* 0x0000002012127890 */ /* 0x000fe2000fffe03f */
[----:B------:R-:W-:Y:S01]  /*1870*/  WARPGROUP.ARRIVE ;  /* 0x00000000000079c5 */ /* 0x000fe20000000000 */
[----:B------:R-:W-:Y:S02]  /*1880*/  ULOP3.LUT UR9, UR9, 0x80, URZ, 0xc0, !UPT ;  /* 0x0000008009097892 */ /* 0x000fe4000f8ec03f */
[----:B------:R-:W-:Y:S02]  /*1890*/  USHF.R.U32.HI UR20, URZ, 0x4, UR16 ;  /* 0x000000043f147899 */ /* 0x000fe40008011610 */
[----:B------:R-:W-:-:S02]  /*18a0*/  ULEA.HI UR9, UR12, UR9, URZ, 0x1c ;  /* 0x000000090c097291 */ /* 0x000fc4000f8fe03f */
[----:B------:R-:W-:Y:S02]  /*18b0*/  UIADD3 UR5, UR5, 0x1, URZ ;  /* 0x0000000105057890 */ /* 0x000fe4000fffe03f */
[----:B------:R-:W-:Y:S02]  /*18c0*/  USGXT.U32 UR20, UR20, 0xe ;  /* 0x0000000e1414789a */ /* 0x000fe40008000000 */
[----:B------:R-:W-:Y:S02]  /*18d0*/  ULOP3.LUT UR22, UR9, 0x3fff, URZ, 0xc0, !UPT ;  /* 0x00003fff09167892 */ /* 0x000fe4000f8ec03f */
[----:B------:R-:W-:Y:S01]  /*18e0*/  UISETP.NE.U32.AND UP0, UPT, UR5, 0x4, UPT ;  /* 0x000000040500788c */ /* 0x000fe2000bf05070 */
[----:B------:R-:W-:Y:S01]  /*18f0*/  UMOV UR21, 0xc0000010 ;  /* 0xc000001000157882 */ /* 0x000fe20000000000 */
[----:B------:R-:W-:Y:S02]  /*1900*/  UMOV UR23, 0xc0000010 ;  /* 0xc000001000177882 */ /* 0x000fe40000000000 */
[----:B------:R-:W-:Y:S01]  /*1910*/  USEL UR9, URZ, 0x1, UP0 ;  /* 0x000000013f097887 */ /* 0x000fe20008000000 */
[----:B-1----:R-:W-:-:S02]  /*1920*/  ISETP.LE.AND P0, PT, R2, UR18, PT ;  /* 0x0000001202007c0c */ /* 0x002fc4000bf03270 */
[----:B------:R-:W-:Y:S01]  /*1930*/  QGMMA.64x64x32.F32.E4M3.E4M3 R24, gdesc[UR20], R24, gsb0 ;  /* 0x00e00000141879f3 */ /* 0x000fe20008000818 */
[----:B------:R-:W-:Y:S02]  /*1940*/  USEL UR5, UR5, URZ, UP0 ;  /* 0x0000003f05057287 */ /* 0x000fe40008000000 */
[----:B------:R-:W-:-:S08]  /*1950*/  ULOP3.LUT UR4, UR4, UR9, URZ, 0x3c, !UPT ;  /* 0x0000000904047292 */ /* 0x000fd0000f8e3c3f */
[----:B------:R-:W-:Y:S05]  /*1960*/  @!P0 BRA `(.L_x_50) ;  /* 0xfffffffc002c8947 */ /* 0x000fea000383ffff */
.L_x_48:
[----:B------:R-:W-:Y:S02]  /*1970*/  WARPGROUP.DEPBAR.LE gsb0, 0x0 ;  /* 0x00008000000079c5 */ /* 0x000fe40000010000 */
[----:B--2---:R-:W-:Y:S01]  /*1980*/  BAR.SYNC.DEFER_BLOCKING 0x0 ;  /* 0x0000000000007b1d */ /* 0x004fe20000010000 */
[C---:B------:R-:W-:Y:S01]  /*1990*/  IMAD.SHL.U32 R2, R0.reuse, 0x40, RZ ;  /* 0x0000004000027824 */ /* 0x040fe200078e00ff */
[C---:B---3--:R-:W-:Y:S01]  /*19a0*/  LOP3.LUT R3, R0.reuse, 0x1c, RZ, 0xc0, !PT ;  /* 0x0000001c00037812 */ /* 0x048fe200078ec0ff */
[----:B----45:R-:W-:Y:S01]  /*19b0*/  IMAD.SHL.U32 R4, R0, 0x2, RZ ;  /* 0x0000000200047824 */ /* 0x030fe200078e00ff */
[----:B------:R-:W-:Y:S02]  /*19c0*/  SHF.R.U32.HI R0, RZ, 0x1, R0 ;  /* 0x00000001ff007819 */ /* 0x000fe40000011600 */
[----:B------:R-:W-:Y:S02]  /*19d0*/  ELECT P0, URZ, PT ;  /* 0x00000000003f782f */ /* 0x000fe40003800000 */
[----:B------:R-:W-:Y:S01]  /*19e0*/  LOP3.LUT R2, R2, 0x1800, RZ, 0xc0, !PT ;  /* 0x0000180002027812 */ /* 0x000fe200078ec0ff */
[----:B------:R-:W-:Y:S01]  /*19f0*/  UMOV UR9, UR15 ;  /* 0x0000000f00097c82 */ /* 0x000fe20008000000 */
[----:B------:R-:W-:Y:S01]  /*1a00*/  LOP3.LUT R4, R4, 0x6, RZ, 0xc0, !PT ;  /* 0x0000000604047812 */ /* 0x000fe200078ec0ff */
[----:B------:R-:W-:Y:S01]  /*1a10*/  UMOV UR10, UR19 ;  /* 0x00000013000a7c82 */ /* 0x000fe20008000000 */
[----:B------:R-:W-:Y:S01]  /*1a20*/  F2FP.SATFINITE.E4M3.F32.PACK_AB_MERGE_C R24, R25, R24, RZ ;  /* 0x000000181918723e */ /* 0x000fe200048070ff */
[----:B------:R-:W-:Y:S01]  /*1a30*/  IMAD R2, R3, 0x20, R2 ;  /* 0x0000002003027824 */ /* 0x000fe200078e0202 */
[----:B------:R-:W-:Y:S01]  /*1a40*/  F2FP.SATFINITE.E4M3.F32.PACK_AB_MERGE_C R26, R27, R26, RZ ;  /* 0x0000001a1b1a723e */ /* 0x000fe200048070ff */
[----:B------:R-:W-:Y:S01]  /*1a50*/  IMAD R3, R3, 0x4, R4 ;  /* 0x0000000403037824 */ /* 0x000fe200078e0204 */
[----:B------:R-:W-:-:S02]  /*1a60*/  F2FP.SATFINITE.E4M3.F32.PACK_AB_MERGE_C R28, R29, R28, RZ ;  /* 0x0000001c1d1c723e */ /* 0x000fc400048070ff */
[----:B------:R-:W-:Y:S01]  /*1a70*/  F2FP.SATFINITE.E4M3.F32.PACK_AB_MERGE_C R30, R31, R30, RZ ;  /* 0x0000001e1f1e723e */ /* 0x000fe200048070ff */
[----:B------:R-:W-:Y:S01]  /*1a80*/  IMAD.IADD R3, R2, 0x1, R3 ;  /* 0x0000000102037824 */ /* 0x000fe200078e0203 */
[----:B------:R-:W-:Y:S02]  /*1a90*/  F2FP.SATFINITE.E4M3.F32.PACK_AB_MERGE_C R32, R33, R32, RZ ;  /* 0x000000202120723e */ /* 0x000fe400048070ff */
[----:B------:R-:W-:Y:S02]  /*1aa0*/  F2FP.SATFINITE.E4M3.F32.PACK_AB_MERGE_C R34, R35, R34, RZ ;  /* 0x000000222322723e */ /* 0x000fe400048070ff */
[----:B------:R-:W-:Y:S01]  /*1ab0*/  LOP3.LUT R3, R3, 0x40, R0, 0x78, !PT ;  /* 0x0000004003037812 */ /* 0x000fe200078e7800 */
[----:B------:R-:W1:Y:S02]  /*1ac0*/  @!P2 SYNCS.CCTL.IV [UR8+0x6000] ;  /* 0x00600000ff00a9b1 */ /* 0x000e640008000008 */
[----:B-1----:R-:W-:Y:S01]  /*1ad0*/  BAR.SYNC.DEFER_BLOCKING 0x0 ;  /* 0x0000000000007b1d */ /* 0x002fe20000010000 */
[----:B------:R-:W-:-:S02]  /*1ae0*/  F2FP.SATFINITE.E4M3.F32.PACK_AB_MERGE_C R36, R37, R36, RZ ;  /* 0x000000242524723e */ /* 0x000fc400048070ff */
[----:B------:R-:W-:Y:S02]  /*1af0*/  F2FP.SATFINITE.E4M3.F32.PACK_AB_MERGE_C R38, R39, R38, RZ ;  /* 0x000000262726723e */ /* 0x000fe400048070ff */
[----:B------:R-:W-:Y:S02]  /*1b00*/  ISETP.LT.U32.AND P0, PT, R7, 0x20, P0 ;  /* 0x000000200700780c */ /* 0x000fe40000701070 */
[----:B------:R-:W-:Y:S02]  /*1b10*/  LOP3.LUT R5, R3, 0x10, RZ, 0x3c, !PT ;  /* 0x0000001003057812 */ /* 0x000fe400078e3cff */
[----:B------:R-:W-:Y:S02]  /*1b20*/  F2FP.SATFINITE.E4M3.F32.PACK_AB_MERGE_C R40, R41, R40, RZ ;  /* 0x000000282928723e */ /* 0x000fe400048070ff */
[----:B------:R-:W-:Y:S02]  /*1b30*/  F2FP.SATFINITE.E4M3.F32.PACK_AB_MERGE_C R42, R43, R42, RZ ;  /* 0x0000002a2b2a723e */ /* 0x000fe400048070ff */
[----:B------:R-:W-:-:S02]  /*1b40*/  F2FP.SATFINITE.E4M3.F32.PACK_AB_MERGE_C R44, R45, R44, RZ ;  /* 0x0000002c2d2c723e */ /* 0x000fc400048070ff */
[----:B------:R-:W-:Y:S02]  /*1b50*/  F2FP.SATFINITE.E4M3.F32.PACK_AB_MERGE_C R46, R47, R46, RZ ;  /* 0x0000002e2f2e723e */ /* 0x000fe400048070ff */
[----:B------:R-:W-:Y:S01]  /*1b60*/  LOP3.LUT R7, R3, 0x20, RZ, 0x3c, !PT ;  /* 0x0000002003077812 */ /* 0x000fe200078e3cff */
[----:B------:R-:W-:Y:S01]  /*1b70*/  VOTEU.ANY UP0, P0 ;  /* 0x00000000003f7886 */ /* 0x000fe20000000100 */
[----:B------:R-:W-:Y:S01]  /*1b80*/  F2FP.SATFINITE.E4M3.F32.PACK_AB_MERGE_C R48, R49, R48, RZ ;  /* 0x000000303130723e */ /* 0x000fe200048070ff */
[----:B------:R-:W-:Y:S01]  /*1b90*/  VOTEU.ANY UP1, P0 ;  /* 0x00000000003f7886 */ /* 0x000fe20000020100 */
[----:B------:R-:W-:Y:S02]  /*1ba0*/  F2FP.SATFINITE.E4M3.F32.PACK_AB_MERGE_C R50, R51, R50, RZ ;  /* 0x000000323332723e */ /* 0x000fe400048070ff */
[----:B------:R-:W-:Y:S01]  /*1bb0*/  F2FP.SATFINITE.E4M3.F32.PACK_AB_MERGE_C R52, R53, R52, RZ ;  /* 0x000000343534723e */ /* 0x000fe200048070ff */
[----:B------:R-:W1:Y:S02]  /*1bc0*/  @!P2 SYNCS.CCTL.IV [UR8+0x6008] ;  /* 0x00600800ff00a9b1 */ /* 0x000e640008000008 */
[----:B-1----:R-:W-:Y:S01]  /*1bd0*/  BAR.SYNC.DEFER_BLOCKING 0x0 ;  /* 0x0000000000007b1d */ /* 0x002fe20000010000 */
[----:B------:R-:W-:-:S02]  /*1be0*/  F2FP.SATFINITE.E4M3.F32.PACK_AB_MERGE_C R54, R55, R54, RZ ;  /* 0x000000363736723e */ /* 0x000fc400048070ff */
[----:B------:R-:W-:-:S03]  /*1bf0*/  LOP3.LUT R9, R3, 0x30, RZ, 0x3c, !PT ;  /* 0x0000003003097812 */ /* 0x000fc600078e3cff */
[----:B------:R-:W-:Y:S01]  /*1c00*/  @UP0 UMOV UR12, UR26 ;  /* 0x0000001a000c0c82 */ /* 0x000fe20008000000 */
[----:B------:R-:W-:Y:S01]  /*1c10*/  @UP0 UMOV UR13, UR27 ;  /* 0x0000001b000d0c82 */ /* 0x000fe20008000000 */
[----:B------:R-:W1:Y:S02]  /*1c20*/  @!P2 SYNCS.CCTL.IV [UR8+0x6010] ;  /* 0x00601000ff00a9b1 */ /* 0x000e640008000008 */
[----:B-1----:R-:W-:Y:S06]  /*1c30*/  BAR.SYNC.DEFER_BLOCKING 0x0 ;  /* 0x0000000000007b1d */ /* 0x002fec0000010000 */
[----:B------:R-:W1:Y:S02]  /*1c40*/  @!P2 SYNCS.CCTL.IV [UR8+0x6018] ;  /* 0x00601800ff00a9b1 */ /* 0x000e640008000008 */
[----:B-1----:R-:W-:Y:S04]  /*1c50*/  STS.U16 [R3+UR8], R24 ;  /* 0x0000001803007988 */ /* 0x002fe80008000408 */
[----:B------:R-:W-:Y:S04]  /*1c60*/  STS.U16 [R3+UR8+0x400], R26 ;  /* 0x0004001a03007988 */ /* 0x000fe80008000408 */
[----:B------:R-:W-:Y:S04]  /*1c70*/  STS.U16 [R3+UR8+0x8], R28 ;  /* 0x0000081c03007988 */ /* 0x000fe80008000408 */
[----:B------:R-:W-:Y:S04]  /*1c80*/  STS.U16 [R3+UR8+0x408], R30 ;  /* 0x0004081e03007988 */ /* 0x000fe80008000408 */
[----:B------:R-:W-:Y:S04]  /*1c90*/  STS.U16 [R5+UR8], R32 ;  /* 0x0000002005007988 */ /* 0x000fe80008000408 */
        /* <DEDUP_REMOVED lines=10> */
[----:B------:R-:W-:Y:S01]  /*1d40*/  STS.U16 [R9+UR8+0x408], R54 ;  /* 0x0004083609007988 */ /* 0x000fe20008000408 */
[----:B------:R1:W-:Y:S06]  /*1d50*/  MEMBAR.ALL.CTA ;  /* 0x0000000000007992 */ /* 0x0003ec0000008000 */
[----:B-1----:R-:W1:Y:S02]  /*1d60*/  FENCE.VIEW.ASYNC.S ;  /* 0x00000000000073c6 */ /* 0x002e640000000000 */
[----:B-1----:R-:W-:Y:S06]  /*1d70*/  BAR.SYNC.DEFER_BLOCKING 0x0 ;  /* 0x0000000000007b1d */ /* 0x002fec0000010000 */
[----:B------:R1:W-:Y:S01]  /*1d80*/  @UP1 UTMASTG.2D [UR8], [UR12] ;  /* 0x000000080c0013b5 */ /* 0x0003e20008008000 */
[----:B------:R0:W-:Y:S01]  /*1d90*/  UTMACMDFLUSH ;  /* 0x00000000000079b7 */ /* 0x0001e20000000000 */
[----:B------:R-:W-:-:S04]  /*1da0*/  DEPBAR.LE SB0, 0x0 ;  /* 0x000080000000791a */ /* 0x000fc80000000000 */
[----:B------:R-:W-:Y:S06]  /*1db0*/  BAR.SYNC.DEFER_BLOCKING 0x0 ;  /* 0x0000000000007b1d */ /* 0x000fec0000010000 */
[----:B-1----:R-:W-:Y:S05]  /*1dc0*/  EXIT ;  /* 0x000000000000794d */ /* 0x002fea0003800000 */
.L_x_49:
[----:B------:R-:W1:Y:S02]  /*1dd0*/  SYNCS.PHASECHK.TRANS64.TRYWAIT P0, [UR9+0x6000], R2 ;  /* 0x00600002ff0075a7 */ /* 0x000e640008000149 */
[----:B-1----:R-:W-:Y:S05]  /*1de0*/  @!P0 BRA `(.L_x_49) ;  /* 0xfffffffc00f88947 */ /* 0x002fea000383ffff */
[----:B------:R-:W-:Y:S05]  /*1df0*/  BRA `(.L_x_51) ;  /* 0xfffffff8008c7947 */ /* 0x000fea000383ffff */
.L_x_52:
[----:B------:R-:W-:-:S00]  /*1e00*/  BRA `(.L_x_52) ;  /* 0xfffffffc00fc7947 */ /* 0x000fc0000383ffff */
[----:B------:R-:W-:-:S00]  /*1e10*/  NOP ;  /* 0x0000000000007918 */ /* 0x000fc00000000000 */
        /* <DEDUP_REMOVED lines=14> */
.L_x_53:


//--------------------- .nv.shared.gluon_wgmma    --------------------------
	.section	.nv.shared.gluon_wgmma,"aw",@nobits
	.sectionflags	@""
	.align	16
	.zero		1024


//--------------------- .nv.shared.reserved.0     --------------------------
	.section	.nv.shared.reserved.0,"aw",@nobits
	.weak		__nv_reservedSMEM_offset_0_alias
	.size		__nv_reservedSMEM_offset_0_alias, 0, 0
	.other		__nv_reservedSMEM_offset_0_alias,@"STO_CUDA_RESERVED_SHARED STV_DEFAULT"
__nv_reservedSMEM_offset_0_alias:
	.zero		0


//--------------------- .nv.constant0.gluon_wgmma --------------------------
	.section	.nv.constant0.gluon_wgmma,"a",@progbits
	.sectionflags	@""
	.align	4
.nv.constant0.gluon_wgmma:
	.zero		608


//--------------------- SYMBOLS --------------------------

	.type		.nv.reservedSmem.offset0,@object
	.size		.nv.reservedSmem.offset0,0x4
